//
// Generated by NVIDIA NVVM Compiler
//
// Compiler Build ID: CL-36424714
// Cuda compilation tools, release 13.0, V13.0.88
// Based on NVVM 20.0.0
//

.version 9.0
.target sm_100
.address_size 64

	// .globl	_Z8init_intPiii

.visible .entry _Z8init_intPiii(
	.param .u64 .ptr .align 1 _Z8init_intPiii_param_0,
	.param .u32 _Z8init_intPiii_param_1,
	.param .u32 _Z8init_intPiii_param_2
)
{
	.reg .pred 	%p<2>;
	.reg .b32 	%r<7>;
	.reg .b64 	%rd<5>;

	ld.param.u64 	%rd1, [_Z8init_intPiii_param_0];
	ld.param.u32 	%r2, [_Z8init_intPiii_param_1];
	ld.param.u32 	%r3, [_Z8init_intPiii_param_2];
	mov.u32 	%r4, %ctaid.x;
	mov.u32 	%r5, %ntid.x;
	mov.u32 	%r6, %tid.x;
	mad.lo.s32 	%r1, %r4, %r5, %r6;
	setp.ge.s32 	%p1, %r1, %r3;
	@%p1 bra 	$L__BB0_2;
	cvta.to.global.u64 	%rd2, %rd1;
	mul.wide.s32 	%rd3, %r1, 4;
	add.s64 	%rd4, %rd2, %rd3;
	st.global.u32 	[%rd4], %r2;
$L__BB0_2:
	ret;

}
	// .globl	_Z10init_floatPffi
.visible .entry _Z10init_floatPffi(
	.param .u64 .ptr .align 1 _Z10init_floatPffi_param_0,
	.param .f32 _Z10init_floatPffi_param_1,
	.param .u32 _Z10init_floatPffi_param_2
)
{
	.reg .pred 	%p<2>;
	.reg .b32 	%r<6>;
	.reg .b32 	%f<2>;
	.reg .b64 	%rd<5>;

	ld.param.u64 	%rd1, [_Z10init_floatPffi_param_0];
	ld.param.f32 	%f1, [_Z10init_floatPffi_param_1];
	ld.param.u32 	%r2, [_Z10init_floatPffi_param_2];
	mov.u32 	%r3, %ctaid.x;
	mov.u32 	%r4, %ntid.x;
	mov.u32 	%r5, %tid.x;
	mad.lo.s32 	%r1, %r3, %r4, %r5;
	setp.ge.s32 	%p1, %r1, %r2;
	@%p1 bra 	$L__BB1_2;
	cvta.to.global.u64 	%rd2, %rd1;
	mul.wide.s32 	%rd3, %r1, 4;
	add.s64 	%rd4, %rd2, %rd3;
	st.global.f32 	[%rd4], %f1;
$L__BB1_2:
	ret;

}
	// .globl	_Z8init_ullPyyi
.visible .entry _Z8init_ullPyyi(
	.param .u64 .ptr .align 1 _Z8init_ullPyyi_param_0,
	.param .u64 _Z8init_ullPyyi_param_1,
	.param .u32 _Z8init_ullPyyi_param_2
)
{
	.reg .pred 	%p<2>;
	.reg .b32 	%r<6>;
	.reg .b64 	%rd<6>;

	ld.param.u64 	%rd1, [_Z8init_ullPyyi_param_0];
	ld.param.u64 	%rd2, [_Z8init_ullPyyi_param_1];
	ld.param.u32 	%r2, [_Z8init_ullPyyi_param_2];
	mov.u32 	%r3, %ctaid.x;
	mov.u32 	%r4, %ntid.x;
	mov.u32 	%r5, %tid.x;
	mad.lo.s32 	%r1, %r3, %r4, %r5;
	setp.ge.s32 	%p1, %r1, %r2;
	@%p1 bra 	$L__BB2_2;
	cvta.to.global.u64 	%rd3, %rd1;
	mul.wide.s32 	%rd4, %r1, 8;
	add.s64 	%rd5, %rd3, %rd4;
	st.global.u64 	[%rd5], %rd2;
$L__BB2_2:
	ret;

}
	// .globl	_Z13init_sequencePii
.visible .entry _Z13init_sequencePii(
	.param .u64 .ptr .align 1 _Z13init_sequencePii_param_0,
	.param .u32 _Z13init_sequencePii_param_1
)
{
	.reg .pred 	%p<2>;
	.reg .b32 	%r<6>;
	.reg .b64 	%rd<5>;

	ld.param.u64 	%rd1, [_Z13init_sequencePii_param_0];
	ld.param.u32 	%r2, [_Z13init_sequencePii_param_1];
	mov.u32 	%r3, %ctaid.x;
	mov.u32 	%r4, %ntid.x;
	mov.u32 	%r5, %tid.x;
	mad.lo.s32 	%r1, %r3, %r4, %r5;
	setp.ge.s32 	%p1, %r1, %r2;
	@%p1 bra 	$L__BB3_2;
	cvta.to.global.u64 	%rd2, %rd1;
	mul.wide.s32 	%rd3, %r1, 4;
	add.s64 	%rd4, %rd2, %rd3;
	st.global.u32 	[%rd4], %r1;
$L__BB3_2:
	ret;

}
	// .globl	_Z21find_closest_outgoingPK7Point3DPKiS3_S3_S3_i10GridParamsPiPf
.visible .entry _Z21find_closest_outgoingPK7Point3DPKiS3_S3_S3_i10GridParamsPiPf(
	.param .u64 .ptr .align 1 _Z21find_closest_outgoingPK7Point3DPKiS3_S3_S3_i10GridParamsPiPf_param_0,
	.param .u64 .ptr .align 1 _Z21find_closest_outgoingPK7Point3DPKiS3_S3_S3_i10GridParamsPiPf_param_1,
	.param .u64 .ptr .align 1 _Z21find_closest_outgoingPK7Point3DPKiS3_S3_S3_i10GridParamsPiPf_param_2,
	.param .u64 .ptr .align 1 _Z21find_closest_outgoingPK7Point3DPKiS3_S3_S3_i10GridParamsPiPf_param_3,
	.param .u64 .ptr .align 1 _Z21find_closest_outgoingPK7Point3DPKiS3_S3_S3_i10GridParamsPiPf_param_4,
	.param .u32 _Z21find_closest_outgoingPK7Point3DPKiS3_S3_S3_i10GridParamsPiPf_param_5,
	.param .align 4 .b8 _Z21find_closest_outgoingPK7Point3DPKiS3_S3_S3_i10GridParamsPiPf_param_6[40],
	.param .u64 .ptr .align 1 _Z21find_closest_outgoingPK7Point3DPKiS3_S3_S3_i10GridParamsPiPf_param_7,
	.param .u64 .ptr .align 1 _Z21find_closest_outgoingPK7Point3DPKiS3_S3_S3_i10GridParamsPiPf_param_8
)
{
	.reg .pred 	%p<166>;
	.reg .b32 	%r<216>;
	.reg .b32 	%f<245>;
	.reg .b64 	%rd<95>;

	ld.param.u32 	%r109, [_Z21find_closest_outgoingPK7Point3DPKiS3_S3_S3_i10GridParamsPiPf_param_6+32];
	ld.param.u32 	%r108, [_Z21find_closest_outgoingPK7Point3DPKiS3_S3_S3_i10GridParamsPiPf_param_6+28];
	ld.param.u32 	%r107, [_Z21find_closest_outgoingPK7Point3DPKiS3_S3_S3_i10GridParamsPiPf_param_6+24];
	ld.param.f32 	%f71, [_Z21find_closest_outgoingPK7Point3DPKiS3_S3_S3_i10GridParamsPiPf_param_6+20];
	ld.param.f32 	%f70, [_Z21find_closest_outgoingPK7Point3DPKiS3_S3_S3_i10GridParamsPiPf_param_6+16];
	ld.param.f32 	%f69, [_Z21find_closest_outgoingPK7Point3DPKiS3_S3_S3_i10GridParamsPiPf_param_6+12];
	ld.param.f32 	%f68, [_Z21find_closest_outgoingPK7Point3DPKiS3_S3_S3_i10GridParamsPiPf_param_6+8];
	ld.param.f32 	%f67, [_Z21find_closest_outgoingPK7Point3DPKiS3_S3_S3_i10GridParamsPiPf_param_6+4];
	ld.param.f32 	%f66, [_Z21find_closest_outgoingPK7Point3DPKiS3_S3_S3_i10GridParamsPiPf_param_6];
	ld.param.u64 	%rd13, [_Z21find_closest_outgoingPK7Point3DPKiS3_S3_S3_i10GridParamsPiPf_param_0];
	ld.param.u64 	%rd14, [_Z21find_closest_outgoingPK7Point3DPKiS3_S3_S3_i10GridParamsPiPf_param_1];
	ld.param.u64 	%rd15, [_Z21find_closest_outgoingPK7Point3DPKiS3_S3_S3_i10GridParamsPiPf_param_2];
	ld.param.u64 	%rd16, [_Z21find_closest_outgoingPK7Point3DPKiS3_S3_S3_i10GridParamsPiPf_param_3];
	ld.param.u64 	%rd17, [_Z21find_closest_outgoingPK7Point3DPKiS3_S3_S3_i10GridParamsPiPf_param_4];
	ld.param.u32 	%r111, [_Z21find_closest_outgoingPK7Point3DPKiS3_S3_S3_i10GridParamsPiPf_param_5];
	cvta.to.global.u64 	%rd1, %rd14;
	cvta.to.global.u64 	%rd2, %rd16;
	cvta.to.global.u64 	%rd3, %rd15;
	cvta.to.global.u64 	%rd4, %rd17;
	cvta.to.global.u64 	%rd5, %rd13;
	mov.u32 	%r112, %ctaid.x;
	mov.u32 	%r113, %ntid.x;
	mov.u32 	%r114, %tid.x;
	mad.lo.s32 	%r4, %r112, %r113, %r114;
	setp.ge.s32 	%p29, %r4, %r111;
	@%p29 bra 	$L__BB4_59;
	mul.wide.s32 	%rd18, %r4, 12;
	add.s64 	%rd19, %rd5, %rd18;
	ld.global.nc.f32 	%f4, [%rd19];
	ld.global.nc.f32 	%f5, [%rd19+4];
	ld.global.nc.f32 	%f6, [%rd19+8];
	mul.wide.s32 	%rd20, %r4, 4;
	add.s64 	%rd21, %rd4, %rd20;
	ld.global.nc.u32 	%r5, [%rd21];
	sub.f32 	%f73, %f4, %f66;
	div.rn.f32 	%f74, %f73, %f69;
	cvt.rzi.s32.f32 	%r116, %f74;
	sub.f32 	%f75, %f5, %f67;
	div.rn.f32 	%f76, %f75, %f70;
	cvt.rzi.s32.f32 	%r117, %f76;
	sub.f32 	%f77, %f6, %f68;
	div.rn.f32 	%f78, %f77, %f71;
	cvt.rzi.s32.f32 	%r118, %f78;
	max.s32 	%r119, %r116, 0;
	setp.lt.s32 	%p30, %r119, %r107;
	add.s32 	%r120, %r107, -1;
	selp.b32 	%r6, %r119, %r120, %p30;
	max.s32 	%r121, %r117, 0;
	setp.lt.s32 	%p31, %r121, %r108;
	add.s32 	%r122, %r108, -1;
	selp.b32 	%r7, %r121, %r122, %p31;
	max.s32 	%r123, %r118, 0;
	setp.lt.s32 	%p32, %r123, %r109;
	add.s32 	%r124, %r109, -1;
	selp.b32 	%r8, %r123, %r124, %p32;
	max.s32 	%r125, %r108, %r107;
	max.s32 	%r9, %r109, %r125;
	setp.lt.s32 	%p33, %r9, 1;
	mov.f32 	%f224, 0f7F7FFFFF;
	mov.b32 	%r189, -1;
	@%p33 bra 	$L__BB4_58;
	add.s64 	%rd6, %rd1, 8;
	mov.b32 	%r175, 0;
	mov.b32 	%r189, -1;
	mov.f32 	%f224, 0f7F7FFFFF;
$L__BB4_3:
	setp.lt.u32 	%p34, %r175, 2;
	setp.lt.s32 	%p35, %r189, 0;
	or.pred  	%p36, %p34, %p35;
	@%p36 bra 	$L__BB4_5;
	add.s32 	%r128, %r175, -1;
	cvt.rn.f32.s32 	%f80, %r128;
	mul.f32 	%f81, %f69, %f80;
	mul.f32 	%f82, %f70, %f80;
	mul.f32 	%f83, %f71, %f80;
	setp.lt.f32 	%p37, %f82, %f81;
	selp.f32 	%f84, %f82, %f81, %p37;
	setp.lt.f32 	%p38, %f83, %f84;
	selp.f32 	%f85, %f83, %f84, %p38;
	setp.ge.f32 	%p39, %f85, %f224;
	@%p39 bra 	$L__BB4_58;
$L__BB4_5:
	sub.s32 	%r129, %r6, %r175;
	max.s32 	%r12, %r129, 0;
	add.s32 	%r130, %r175, %r6;
	setp.lt.s32 	%p40, %r130, %r107;
	add.s32 	%r131, %r107, -1;
	selp.b32 	%r13, %r130, %r131, %p40;
	sub.s32 	%r132, %r7, %r175;
	max.s32 	%r14, %r132, 0;
	add.s32 	%r133, %r175, %r7;
	setp.lt.s32 	%p41, %r133, %r108;
	add.s32 	%r134, %r108, -1;
	selp.b32 	%r15, %r133, %r134, %p41;
	sub.s32 	%r135, %r8, %r175;
	max.s32 	%r176, %r135, 0;
	add.s32 	%r136, %r175, %r8;
	setp.lt.s32 	%p42, %r136, %r109;
	add.s32 	%r137, %r109, -1;
	selp.b32 	%r138, %r136, %r137, %p42;
	setp.gt.s32 	%p43, %r176, %r138;
	@%p43 bra 	$L__BB4_57;
$L__BB4_6:
	mov.u32 	%r17, %r176;
	setp.gt.s32 	%p44, %r14, %r15;
	@%p44 bra 	$L__BB4_56;
	setp.eq.s32 	%p45, %r175, 0;
	@%p45 bra 	$L__BB4_60;
	sub.s32 	%r139, %r17, %r8;
	abs.s32 	%r19, %r139;
	mov.u32 	%r195, %r14;
$L__BB4_9:
	setp.gt.s32 	%p46, %r12, %r13;
	@%p46 bra 	$L__BB4_55;
	sub.s32 	%r140, %r195, %r7;
	abs.s32 	%r61, %r140;
	mad.lo.s32 	%r141, %r17, %r108, %r195;
	mul.lo.s32 	%r62, %r141, %r107;
	mov.u32 	%r197, %r12;
$L__BB4_11:
	mov.u32 	%r63, %r197;
	sub.s32 	%r142, %r63, %r6;
	abs.s32 	%r143, %r142;
	max.u32 	%r144, %r61, %r143;
	max.u32 	%r145, %r19, %r144;
	setp.ne.s32 	%p47, %r145, %r175;
	@%p47 bra 	$L__BB4_54;
	add.s32 	%r146, %r63, %r62;
	mul.wide.s32 	%rd22, %r146, 4;
	add.s64 	%rd23, %rd3, %rd22;
	ld.global.nc.u32 	%r65, [%rd23];
	add.s64 	%rd24, %rd2, %rd22;
	ld.global.nc.u32 	%r66, [%rd24];
	setp.lt.s32 	%p48, %r66, 1;
	@%p48 bra 	$L__BB4_54;
	and.b32  	%r67, %r66, 3;
	setp.lt.u32 	%p49, %r66, 4;
	mov.b32 	%r207, 0;
	@%p49 bra 	$L__BB4_36;
	and.b32  	%r207, %r66, 2147483644;
	neg.s32 	%r200, %r207;
	mov.u32 	%r199, %r65;
$L__BB4_15:
	mul.wide.s32 	%rd25, %r199, 4;
	add.s64 	%rd9, %rd6, %rd25;
	ld.global.nc.u32 	%r73, [%rd9+-8];
	setp.eq.s32 	%p50, %r73, %r4;
	@%p50 bra 	$L__BB4_20;
	mul.wide.s32 	%rd26, %r73, 4;
	add.s64 	%rd27, %rd4, %rd26;
	ld.global.nc.u32 	%r149, [%rd27];
	setp.eq.s32 	%p51, %r149, %r5;
	@%p51 bra 	$L__BB4_20;
	mul.wide.s32 	%rd28, %r73, 12;
	add.s64 	%rd29, %rd5, %rd28;
	ld.global.nc.f32 	%f87, [%rd29];
	sub.f32 	%f88, %f4, %f87;
	ld.global.nc.f32 	%f89, [%rd29+4];
	sub.f32 	%f90, %f5, %f89;
	ld.global.nc.f32 	%f91, [%rd29+8];
	sub.f32 	%f92, %f6, %f91;
	mul.f32 	%f93, %f90, %f90;
	fma.rn.f32 	%f94, %f88, %f88, %f93;
	fma.rn.f32 	%f95, %f92, %f92, %f94;
	sqrt.rn.f32 	%f39, %f95;
	setp.lt.f32 	%p53, %f39, %f224;
	mov.pred 	%p159, -1;
	@%p53 bra 	$L__BB4_19;
	setp.eq.f32 	%p54, %f39, %f224;
	setp.lt.s32 	%p55, %r73, %r189;
	and.pred  	%p159, %p54, %p55;
$L__BB4_19:
	selp.b32 	%r189, %r73, %r189, %p159;
	selp.f32 	%f224, %f39, %f224, %p159;
$L__BB4_20:
	ld.global.nc.u32 	%r76, [%rd9+-4];
	setp.eq.s32 	%p56, %r76, %r4;
	@%p56 bra 	$L__BB4_25;
	mul.wide.s32 	%rd30, %r76, 4;
	add.s64 	%rd31, %rd4, %rd30;
	ld.global.nc.u32 	%r150, [%rd31];
	setp.eq.s32 	%p57, %r150, %r5;
	@%p57 bra 	$L__BB4_25;
	mul.wide.s32 	%rd32, %r76, 12;
	add.s64 	%rd33, %rd5, %rd32;
	ld.global.nc.f32 	%f96, [%rd33];
	sub.f32 	%f97, %f4, %f96;
	ld.global.nc.f32 	%f98, [%rd33+4];
	sub.f32 	%f99, %f5, %f98;
	ld.global.nc.f32 	%f100, [%rd33+8];
	sub.f32 	%f101, %f6, %f100;
	mul.f32 	%f102, %f99, %f99;
	fma.rn.f32 	%f103, %f97, %f97, %f102;
	fma.rn.f32 	%f104, %f101, %f101, %f103;
	sqrt.rn.f32 	%f42, %f104;
	setp.lt.f32 	%p59, %f42, %f224;
	mov.pred 	%p160, -1;
	@%p59 bra 	$L__BB4_24;
	setp.eq.f32 	%p60, %f42, %f224;
	setp.lt.s32 	%p61, %r76, %r189;
	and.pred  	%p160, %p60, %p61;
$L__BB4_24:
	selp.b32 	%r189, %r76, %r189, %p160;
	selp.f32 	%f224, %f42, %f224, %p160;
$L__BB4_25:
	ld.global.nc.u32 	%r79, [%rd9];
	setp.eq.s32 	%p62, %r79, %r4;
	@%p62 bra 	$L__BB4_30;
	mul.wide.s32 	%rd34, %r79, 4;
	add.s64 	%rd35, %rd4, %rd34;
	ld.global.nc.u32 	%r151, [%rd35];
	setp.eq.s32 	%p63, %r151, %r5;
	@%p63 bra 	$L__BB4_30;
	mul.wide.s32 	%rd36, %r79, 12;
	add.s64 	%rd37, %rd5, %rd36;
	ld.global.nc.f32 	%f105, [%rd37];
	sub.f32 	%f106, %f4, %f105;
	ld.global.nc.f32 	%f107, [%rd37+4];
	sub.f32 	%f108, %f5, %f107;
	ld.global.nc.f32 	%f109, [%rd37+8];
	sub.f32 	%f110, %f6, %f109;
	mul.f32 	%f111, %f108, %f108;
	fma.rn.f32 	%f112, %f106, %f106, %f111;
	fma.rn.f32 	%f113, %f110, %f110, %f112;
	sqrt.rn.f32 	%f45, %f113;
	setp.lt.f32 	%p65, %f45, %f224;
	mov.pred 	%p161, -1;
	@%p65 bra 	$L__BB4_29;
	setp.eq.f32 	%p66, %f45, %f224;
	setp.lt.s32 	%p67, %r79, %r189;
	and.pred  	%p161, %p66, %p67;
$L__BB4_29:
	selp.b32 	%r189, %r79, %r189, %p161;
	selp.f32 	%f224, %f45, %f224, %p161;
$L__BB4_30:
	ld.global.nc.u32 	%r82, [%rd9+4];
	setp.eq.s32 	%p68, %r82, %r4;
	@%p68 bra 	$L__BB4_35;
	mul.wide.s32 	%rd38, %r82, 4;
	add.s64 	%rd39, %rd4, %rd38;
	ld.global.nc.u32 	%r152, [%rd39];
	setp.eq.s32 	%p69, %r152, %r5;
	@%p69 bra 	$L__BB4_35;
	mul.wide.s32 	%rd40, %r82, 12;
	add.s64 	%rd41, %rd5, %rd40;
	ld.global.nc.f32 	%f114, [%rd41];
	sub.f32 	%f115, %f4, %f114;
	ld.global.nc.f32 	%f116, [%rd41+4];
	sub.f32 	%f117, %f5, %f116;
	ld.global.nc.f32 	%f118, [%rd41+8];
	sub.f32 	%f119, %f6, %f118;
	mul.f32 	%f120, %f117, %f117;
	fma.rn.f32 	%f121, %f115, %f115, %f120;
	fma.rn.f32 	%f122, %f119, %f119, %f121;
	sqrt.rn.f32 	%f48, %f122;
	setp.lt.f32 	%p71, %f48, %f224;
	mov.pred 	%p162, -1;
	@%p71 bra 	$L__BB4_34;
	setp.eq.f32 	%p72, %f48, %f224;
	setp.lt.s32 	%p73, %r82, %r189;
	and.pred  	%p162, %p72, %p73;
$L__BB4_34:
	selp.b32 	%r189, %r82, %r189, %p162;
	selp.f32 	%f224, %f48, %f224, %p162;
$L__BB4_35:
	add.s32 	%r200, %r200, 4;
	add.s32 	%r199, %r199, 4;
	setp.ne.s32 	%p74, %r200, 0;
	@%p74 bra 	$L__BB4_15;
$L__BB4_36:
	setp.eq.s32 	%p75, %r67, 0;
	@%p75 bra 	$L__BB4_54;
	add.s32 	%r153, %r207, %r65;
	mul.wide.s32 	%rd42, %r153, 4;
	add.s64 	%rd10, %rd1, %rd42;
	ld.global.nc.u32 	%r90, [%rd10];
	setp.eq.s32 	%p76, %r90, %r4;
	@%p76 bra 	$L__BB4_42;
	mul.wide.s32 	%rd43, %r90, 4;
	add.s64 	%rd44, %rd4, %rd43;
	ld.global.nc.u32 	%r154, [%rd44];
	setp.eq.s32 	%p77, %r154, %r5;
	@%p77 bra 	$L__BB4_42;
	mul.wide.s32 	%rd45, %r90, 12;
	add.s64 	%rd46, %rd5, %rd45;
	ld.global.nc.f32 	%f123, [%rd46];
	sub.f32 	%f124, %f4, %f123;
	ld.global.nc.f32 	%f125, [%rd46+4];
	sub.f32 	%f126, %f5, %f125;
	ld.global.nc.f32 	%f127, [%rd46+8];
	sub.f32 	%f128, %f6, %f127;
	mul.f32 	%f129, %f126, %f126;
	fma.rn.f32 	%f130, %f124, %f124, %f129;
	fma.rn.f32 	%f131, %f128, %f128, %f130;
	sqrt.rn.f32 	%f53, %f131;
	setp.lt.f32 	%p79, %f53, %f224;
	mov.pred 	%p163, -1;
	@%p79 bra 	$L__BB4_41;
	setp.eq.f32 	%p80, %f53, %f224;
	setp.lt.s32 	%p81, %r90, %r189;
	and.pred  	%p163, %p80, %p81;
$L__BB4_41:
	selp.b32 	%r189, %r90, %r189, %p163;
	selp.f32 	%f224, %f53, %f224, %p163;
$L__BB4_42:
	setp.eq.s32 	%p82, %r67, 1;
	@%p82 bra 	$L__BB4_54;
	ld.global.nc.u32 	%r93, [%rd10+4];
	setp.eq.s32 	%p83, %r93, %r4;
	@%p83 bra 	$L__BB4_48;
	mul.wide.s32 	%rd47, %r93, 4;
	add.s64 	%rd48, %rd4, %rd47;
	ld.global.nc.u32 	%r155, [%rd48];
	setp.eq.s32 	%p84, %r155, %r5;
	@%p84 bra 	$L__BB4_48;
	mul.wide.s32 	%rd49, %r93, 12;
	add.s64 	%rd50, %rd5, %rd49;
	ld.global.nc.f32 	%f132, [%rd50];
	sub.f32 	%f133, %f4, %f132;
	ld.global.nc.f32 	%f134, [%rd50+4];
	sub.f32 	%f135, %f5, %f134;
	ld.global.nc.f32 	%f136, [%rd50+8];
	sub.f32 	%f137, %f6, %f136;
	mul.f32 	%f138, %f135, %f135;
	fma.rn.f32 	%f139, %f133, %f133, %f138;
	fma.rn.f32 	%f140, %f137, %f137, %f139;
	sqrt.rn.f32 	%f56, %f140;
	setp.lt.f32 	%p86, %f56, %f224;
	mov.pred 	%p164, -1;
	@%p86 bra 	$L__BB4_47;
	setp.eq.f32 	%p87, %f56, %f224;
	setp.lt.s32 	%p88, %r93, %r189;
	and.pred  	%p164, %p87, %p88;
$L__BB4_47:
	selp.b32 	%r189, %r93, %r189, %p164;
	selp.f32 	%f224, %f56, %f224, %p164;
$L__BB4_48:
	setp.eq.s32 	%p89, %r67, 2;
	@%p89 bra 	$L__BB4_54;
	ld.global.nc.u32 	%r96, [%rd10+8];
	setp.eq.s32 	%p90, %r96, %r4;
	@%p90 bra 	$L__BB4_54;
	mul.wide.s32 	%rd51, %r96, 4;
	add.s64 	%rd52, %rd4, %rd51;
	ld.global.nc.u32 	%r156, [%rd52];
	setp.eq.s32 	%p91, %r156, %r5;
	@%p91 bra 	$L__BB4_54;
	mul.wide.s32 	%rd53, %r96, 12;
	add.s64 	%rd54, %rd5, %rd53;
	ld.global.nc.f32 	%f141, [%rd54];
	sub.f32 	%f142, %f4, %f141;
	ld.global.nc.f32 	%f143, [%rd54+4];
	sub.f32 	%f144, %f5, %f143;
	ld.global.nc.f32 	%f145, [%rd54+8];
	sub.f32 	%f146, %f6, %f145;
	mul.f32 	%f147, %f144, %f144;
	fma.rn.f32 	%f148, %f142, %f142, %f147;
	fma.rn.f32 	%f149, %f146, %f146, %f148;
	sqrt.rn.f32 	%f59, %f149;
	setp.lt.f32 	%p93, %f59, %f224;
	mov.pred 	%p165, -1;
	@%p93 bra 	$L__BB4_53;
	setp.eq.f32 	%p94, %f59, %f224;
	setp.lt.s32 	%p95, %r96, %r189;
	and.pred  	%p165, %p94, %p95;
$L__BB4_53:
	selp.b32 	%r189, %r96, %r189, %p165;
	selp.f32 	%f224, %f59, %f224, %p165;
$L__BB4_54:
	add.s32 	%r197, %r63, 1;
	setp.lt.s32 	%p96, %r63, %r13;
	@%p96 bra 	$L__BB4_11;
$L__BB4_55:
	add.s32 	%r101, %r195, 1;
	setp.lt.s32 	%p97, %r195, %r15;
	mov.u32 	%r195, %r101;
	@%p97 bra 	$L__BB4_9;
$L__BB4_56:
	add.s32 	%r176, %r17, 1;
	add.s32 	%r171, %r175, %r8;
	setp.lt.s32 	%p149, %r171, %r109;
	add.s32 	%r172, %r109, -1;
	selp.b32 	%r173, %r171, %r172, %p149;
	setp.lt.s32 	%p150, %r17, %r173;
	@%p150 bra 	$L__BB4_6;
$L__BB4_57:
	add.s32 	%r175, %r175, 1;
	setp.ne.s32 	%p151, %r175, %r9;
	@%p151 bra 	$L__BB4_3;
$L__BB4_58:
	ld.param.u64 	%rd94, [_Z21find_closest_outgoingPK7Point3DPKiS3_S3_S3_i10GridParamsPiPf_param_8];
	ld.param.u64 	%rd93, [_Z21find_closest_outgoingPK7Point3DPKiS3_S3_S3_i10GridParamsPiPf_param_7];
	cvta.to.global.u64 	%rd88, %rd93;
	mul.wide.s32 	%rd89, %r4, 4;
	add.s64 	%rd90, %rd88, %rd89;
	st.global.u32 	[%rd90], %r189;
	cvta.to.global.u64 	%rd91, %rd94;
	add.s64 	%rd92, %rd91, %rd89;
	st.global.f32 	[%rd92], %f224;
$L__BB4_59:
	ret;
$L__BB4_60:
	mov.u32 	%r178, %r14;
$L__BB4_61:
	setp.le.s32 	%p98, %r12, %r13;
	@%p98 bra 	$L__BB4_63;
$L__BB4_62:
	add.s32 	%r23, %r178, 1;
	setp.lt.s32 	%p148, %r178, %r15;
	mov.u32 	%r178, %r23;
	@%p148 bra 	$L__BB4_61;
	bra.uni 	$L__BB4_56;
$L__BB4_63:
	mad.lo.s32 	%r157, %r17, %r108, %r178;
	mul.lo.s32 	%r24, %r157, %r107;
	mov.u32 	%r181, %r12;
$L__BB4_64:
	mov.u32 	%r25, %r181;
	add.s32 	%r158, %r25, %r24;
	mul.wide.s32 	%rd55, %r158, 4;
	add.s64 	%rd56, %rd3, %rd55;
	ld.global.nc.u32 	%r27, [%rd56];
	add.s64 	%rd57, %rd2, %rd55;
	ld.global.nc.u32 	%r28, [%rd57];
	setp.gt.s32 	%p99, %r28, 0;
	@%p99 bra 	$L__BB4_105;
$L__BB4_65:
	add.s32 	%r181, %r25, 1;
	setp.lt.s32 	%p147, %r25, %r13;
	@%p147 bra 	$L__BB4_64;
	bra.uni 	$L__BB4_62;
$L__BB4_66:
	add.s32 	%r162, %r183, %r27;
	mul.wide.s32 	%rd58, %r162, 4;
	add.s64 	%rd7, %rd1, %rd58;
	ld.global.nc.u32 	%r31, [%rd7];
	setp.eq.s32 	%p101, %r31, %r4;
	@%p101 bra 	$L__BB4_71;
	mul.wide.s32 	%rd59, %r31, 4;
	add.s64 	%rd60, %rd4, %rd59;
	ld.global.nc.u32 	%r163, [%rd60];
	setp.eq.s32 	%p102, %r163, %r5;
	@%p102 bra 	$L__BB4_71;
	mul.wide.s32 	%rd61, %r31, 12;
	add.s64 	%rd62, %rd5, %rd61;
	ld.global.nc.f32 	%f151, [%rd62];
	sub.f32 	%f152, %f4, %f151;
	ld.global.nc.f32 	%f153, [%rd62+4];
	sub.f32 	%f154, %f5, %f153;
	ld.global.nc.f32 	%f155, [%rd62+8];
	sub.f32 	%f156, %f6, %f155;
	mul.f32 	%f157, %f154, %f154;
	fma.rn.f32 	%f158, %f152, %f152, %f157;
	fma.rn.f32 	%f159, %f156, %f156, %f158;
	sqrt.rn.f32 	%f13, %f159;
	setp.lt.f32 	%p104, %f13, %f224;
	mov.pred 	%p152, -1;
	@%p104 bra 	$L__BB4_70;
	setp.eq.f32 	%p105, %f13, %f224;
	setp.lt.s32 	%p106, %r31, %r189;
	and.pred  	%p152, %p105, %p106;
$L__BB4_70:
	selp.b32 	%r189, %r31, %r189, %p152;
	selp.f32 	%f224, %f13, %f224, %p152;
$L__BB4_71:
	ld.global.nc.u32 	%r34, [%rd7+4];
	setp.eq.s32 	%p107, %r34, %r4;
	@%p107 bra 	$L__BB4_76;
	mul.wide.s32 	%rd63, %r34, 4;
	add.s64 	%rd64, %rd4, %rd63;
	ld.global.nc.u32 	%r164, [%rd64];
	setp.eq.s32 	%p108, %r164, %r5;
	@%p108 bra 	$L__BB4_76;
	mul.wide.s32 	%rd65, %r34, 12;
	add.s64 	%rd66, %rd5, %rd65;
	ld.global.nc.f32 	%f160, [%rd66];
	sub.f32 	%f161, %f4, %f160;
	ld.global.nc.f32 	%f162, [%rd66+4];
	sub.f32 	%f163, %f5, %f162;
	ld.global.nc.f32 	%f164, [%rd66+8];
	sub.f32 	%f165, %f6, %f164;
	mul.f32 	%f166, %f163, %f163;
	fma.rn.f32 	%f167, %f161, %f161, %f166;
	fma.rn.f32 	%f168, %f165, %f165, %f167;
	sqrt.rn.f32 	%f16, %f168;
	setp.lt.f32 	%p110, %f16, %f224;
	mov.pred 	%p153, -1;
	@%p110 bra 	$L__BB4_75;
	setp.eq.f32 	%p111, %f16, %f224;
	setp.lt.s32 	%p112, %r34, %r189;
	and.pred  	%p153, %p111, %p112;
$L__BB4_75:
	selp.b32 	%r189, %r34, %r189, %p153;
	selp.f32 	%f224, %f16, %f224, %p153;
$L__BB4_76:
	ld.global.nc.u32 	%r37, [%rd7+8];
	setp.eq.s32 	%p113, %r37, %r4;
	@%p113 bra 	$L__BB4_81;
	mul.wide.s32 	%rd67, %r37, 4;
	add.s64 	%rd68, %rd4, %rd67;
	ld.global.nc.u32 	%r165, [%rd68];
	setp.eq.s32 	%p114, %r165, %r5;
	@%p114 bra 	$L__BB4_81;
	mul.wide.s32 	%rd69, %r37, 12;
	add.s64 	%rd70, %rd5, %rd69;
	ld.global.nc.f32 	%f169, [%rd70];
	sub.f32 	%f170, %f4, %f169;
	ld.global.nc.f32 	%f171, [%rd70+4];
	sub.f32 	%f172, %f5, %f171;
	ld.global.nc.f32 	%f173, [%rd70+8];
	sub.f32 	%f174, %f6, %f173;
	mul.f32 	%f175, %f172, %f172;
	fma.rn.f32 	%f176, %f170, %f170, %f175;
	fma.rn.f32 	%f177, %f174, %f174, %f176;
	sqrt.rn.f32 	%f19, %f177;
	setp.lt.f32 	%p116, %f19, %f224;
	mov.pred 	%p154, -1;
	@%p116 bra 	$L__BB4_80;
	setp.eq.f32 	%p117, %f19, %f224;
	setp.lt.s32 	%p118, %r37, %r189;
	and.pred  	%p154, %p117, %p118;
$L__BB4_80:
	selp.b32 	%r189, %r37, %r189, %p154;
	selp.f32 	%f224, %f19, %f224, %p154;
$L__BB4_81:
	ld.global.nc.u32 	%r40, [%rd7+12];
	setp.eq.s32 	%p119, %r40, %r4;
	@%p119 bra 	$L__BB4_86;
	mul.wide.s32 	%rd71, %r40, 4;
	add.s64 	%rd72, %rd4, %rd71;
	ld.global.nc.u32 	%r166, [%rd72];
	setp.eq.s32 	%p120, %r166, %r5;
	@%p120 bra 	$L__BB4_86;
	mul.wide.s32 	%rd73, %r40, 12;
	add.s64 	%rd74, %rd5, %rd73;
	ld.global.nc.f32 	%f178, [%rd74];
	sub.f32 	%f179, %f4, %f178;
	ld.global.nc.f32 	%f180, [%rd74+4];
	sub.f32 	%f181, %f5, %f180;
	ld.global.nc.f32 	%f182, [%rd74+8];
	sub.f32 	%f183, %f6, %f182;
	mul.f32 	%f184, %f181, %f181;
	fma.rn.f32 	%f185, %f179, %f179, %f184;
	fma.rn.f32 	%f186, %f183, %f183, %f185;
	sqrt.rn.f32 	%f22, %f186;
	setp.lt.f32 	%p122, %f22, %f224;
	mov.pred 	%p155, -1;
	@%p122 bra 	$L__BB4_85;
	setp.eq.f32 	%p123, %f22, %f224;
	setp.lt.s32 	%p124, %r40, %r189;
	and.pred  	%p155, %p123, %p124;
$L__BB4_85:
	selp.b32 	%r189, %r40, %r189, %p155;
	selp.f32 	%f224, %f22, %f224, %p155;
$L__BB4_86:
	add.s32 	%r183, %r183, 4;
	setp.eq.s32 	%p125, %r183, %r191;
	@%p125 bra 	$L__BB4_87;
	bra.uni 	$L__BB4_66;
$L__BB4_87:
	setp.eq.s32 	%p126, %r46, 0;
	@%p126 bra 	$L__BB4_65;
	add.s32 	%r167, %r191, %r27;
	mul.wide.s32 	%rd75, %r167, 4;
	add.s64 	%rd8, %rd1, %rd75;
	ld.global.nc.u32 	%r51, [%rd8];
	setp.eq.s32 	%p127, %r51, %r4;
	@%p127 bra 	$L__BB4_93;
	mul.wide.s32 	%rd76, %r51, 4;
	add.s64 	%rd77, %rd4, %rd76;
	ld.global.nc.u32 	%r168, [%rd77];
	setp.eq.s32 	%p128, %r168, %r5;
	@%p128 bra 	$L__BB4_93;
	mul.wide.s32 	%rd78, %r51, 12;
	add.s64 	%rd79, %rd5, %rd78;
	ld.global.nc.f32 	%f187, [%rd79];
	sub.f32 	%f188, %f4, %f187;
	ld.global.nc.f32 	%f189, [%rd79+4];
	sub.f32 	%f190, %f5, %f189;
	ld.global.nc.f32 	%f191, [%rd79+8];
	sub.f32 	%f192, %f6, %f191;
	mul.f32 	%f193, %f190, %f190;
	fma.rn.f32 	%f194, %f188, %f188, %f193;
	fma.rn.f32 	%f195, %f192, %f192, %f194;
	sqrt.rn.f32 	%f28, %f195;
	setp.lt.f32 	%p130, %f28, %f224;
	mov.pred 	%p156, -1;
	@%p130 bra 	$L__BB4_92;
	setp.eq.f32 	%p131, %f28, %f224;
	setp.lt.s32 	%p132, %r51, %r189;
	and.pred  	%p156, %p131, %p132;
$L__BB4_92:
	selp.b32 	%r189, %r51, %r189, %p156;
	selp.f32 	%f224, %f28, %f224, %p156;
$L__BB4_93:
	setp.eq.s32 	%p133, %r46, 1;
	@%p133 bra 	$L__BB4_65;
	ld.global.nc.u32 	%r54, [%rd8+4];
	setp.eq.s32 	%p134, %r54, %r4;
	@%p134 bra 	$L__BB4_99;
	mul.wide.s32 	%rd80, %r54, 4;
	add.s64 	%rd81, %rd4, %rd80;
	ld.global.nc.u32 	%r169, [%rd81];
	setp.eq.s32 	%p135, %r169, %r5;
	@%p135 bra 	$L__BB4_99;
	mul.wide.s32 	%rd82, %r54, 12;
	add.s64 	%rd83, %rd5, %rd82;
	ld.global.nc.f32 	%f196, [%rd83];
	sub.f32 	%f197, %f4, %f196;
	ld.global.nc.f32 	%f198, [%rd83+4];
	sub.f32 	%f199, %f5, %f198;
	ld.global.nc.f32 	%f200, [%rd83+8];
	sub.f32 	%f201, %f6, %f200;
	mul.f32 	%f202, %f199, %f199;
	fma.rn.f32 	%f203, %f197, %f197, %f202;
	fma.rn.f32 	%f204, %f201, %f201, %f203;
	sqrt.rn.f32 	%f31, %f204;
	setp.lt.f32 	%p137, %f31, %f224;
	mov.pred 	%p157, -1;
	@%p137 bra 	$L__BB4_98;
	setp.eq.f32 	%p138, %f31, %f224;
	setp.lt.s32 	%p139, %r54, %r189;
	and.pred  	%p157, %p138, %p139;
$L__BB4_98:
	selp.b32 	%r189, %r54, %r189, %p157;
	selp.f32 	%f224, %f31, %f224, %p157;
$L__BB4_99:
	setp.eq.s32 	%p140, %r46, 2;
	@%p140 bra 	$L__BB4_65;
	ld.global.nc.u32 	%r57, [%rd8+8];
	setp.eq.s32 	%p141, %r57, %r4;
	@%p141 bra 	$L__BB4_65;
	mul.wide.s32 	%rd84, %r57, 4;
	add.s64 	%rd85, %rd4, %rd84;
	ld.global.nc.u32 	%r170, [%rd85];
	setp.eq.s32 	%p142, %r170, %r5;
	@%p142 bra 	$L__BB4_65;
	mul.wide.s32 	%rd86, %r57, 12;
	add.s64 	%rd87, %rd5, %rd86;
	ld.global.nc.f32 	%f205, [%rd87];
	sub.f32 	%f206, %f4, %f205;
	ld.global.nc.f32 	%f207, [%rd87+4];
	sub.f32 	%f208, %f5, %f207;
	ld.global.nc.f32 	%f209, [%rd87+8];
	sub.f32 	%f210, %f6, %f209;
	mul.f32 	%f211, %f208, %f208;
	fma.rn.f32 	%f212, %f206, %f206, %f211;
	fma.rn.f32 	%f213, %f210, %f210, %f212;
	sqrt.rn.f32 	%f34, %f213;
	setp.lt.f32 	%p144, %f34, %f224;
	mov.pred 	%p158, -1;
	@%p144 bra 	$L__BB4_104;
	setp.eq.f32 	%p145, %f34, %f224;
	setp.lt.s32 	%p146, %r57, %r189;
	and.pred  	%p158, %p145, %p146;
$L__BB4_104:
	selp.b32 	%r189, %r57, %r189, %p158;
	selp.f32 	%f224, %f34, %f224, %p158;
	bra.uni 	$L__BB4_65;
$L__BB4_105:
	and.b32  	%r46, %r28, 3;
	setp.lt.u32 	%p100, %r28, 4;
	mov.b32 	%r191, 0;
	@%p100 bra 	$L__BB4_87;
	and.b32  	%r191, %r28, 2147483644;
	mov.b32 	%r183, 0;
	bra.uni 	$L__BB4_66;

}
	// .globl	_Z23find_component_min_edgePKiS0_PKfPyi
.visible .entry _Z23find_component_min_edgePKiS0_PKfPyi(
	.param .u64 .ptr .align 1 _Z23find_component_min_edgePKiS0_PKfPyi_param_0,
	.param .u64 .ptr .align 1 _Z23find_component_min_edgePKiS0_PKfPyi_param_1,
	.param .u64 .ptr .align 1 _Z23find_component_min_edgePKiS0_PKfPyi_param_2,
	.param .u64 .ptr .align 1 _Z23find_component_min_edgePKiS0_PKfPyi_param_3,
	.param .u32 _Z23find_component_min_edgePKiS0_PKfPyi_param_4
)
{
	.reg .pred 	%p<3>;
	.reg .b32 	%r<9>;
	.reg .b64 	%rd<21>;

	ld.param.u64 	%rd1, [_Z23find_component_min_edgePKiS0_PKfPyi_param_0];
	ld.param.u64 	%rd2, [_Z23find_component_min_edgePKiS0_PKfPyi_param_1];
	ld.param.u64 	%rd3, [_Z23find_component_min_edgePKiS0_PKfPyi_param_2];
	ld.param.u64 	%rd4, [_Z23find_component_min_edgePKiS0_PKfPyi_param_3];
	ld.param.u32 	%r2, [_Z23find_component_min_edgePKiS0_PKfPyi_param_4];
	mov.u32 	%r3, %ctaid.x;
	mov.u32 	%r4, %ntid.x;
	mov.u32 	%r5, %tid.x;
	mad.lo.s32 	%r1, %r3, %r4, %r5;
	setp.ge.s32 	%p1, %r1, %r2;
	@%p1 bra 	$L__BB5_3;
	cvta.to.global.u64 	%rd5, %rd2;
	mul.wide.s32 	%rd6, %r1, 4;
	add.s64 	%rd7, %rd5, %rd6;
	ld.global.nc.u32 	%r6, [%rd7];
	setp.lt.s32 	%p2, %r6, 0;
	@%p2 bra 	$L__BB5_3;
	cvta.to.global.u64 	%rd8, %rd1;
	add.s64 	%rd10, %rd8, %rd6;
	ld.global.nc.u32 	%r7, [%rd10];
	cvta.to.global.u64 	%rd11, %rd3;
	add.s64 	%rd12, %rd11, %rd6;
	ld.global.nc.u32 	%r8, [%rd12];
	cvt.u64.u32 	%rd13, %r8;
	shl.b64 	%rd14, %rd13, 32;
	cvt.u64.u32 	%rd15, %r1;
	or.b64  	%rd16, %rd14, %rd15;
	cvta.to.global.u64 	%rd17, %rd4;
	mul.wide.s32 	%rd18, %r7, 8;
	add.s64 	%rd19, %rd17, %rd18;
	atom.global.min.u64 	%rd20, [%rd19], %rd16;
$L__BB5_3:
	ret;

}
	// .globl	_Z17collect_mst_edgesPKiS0_PKfPKyP7MSTEdgePiii
.visible .entry _Z17collect_mst_edgesPKiS0_PKfPKyP7MSTEdgePiii(
	.param .u64 .ptr .align 1 _Z17collect_mst_edgesPKiS0_PKfPKyP7MSTEdgePiii_param_0,
	.param .u64 .ptr .align 1 _Z17collect_mst_edgesPKiS0_PKfPKyP7MSTEdgePiii_param_1,
	.param .u64 .ptr .align 1 _Z17collect_mst_edgesPKiS0_PKfPKyP7MSTEdgePiii_param_2,
	.param .u64 .ptr .align 1 _Z17collect_mst_edgesPKiS0_PKfPKyP7MSTEdgePiii_param_3,
	.param .u64 .ptr .align 1 _Z17collect_mst_edgesPKiS0_PKfPKyP7MSTEdgePiii_param_4,
	.param .u64 .ptr .align 1 _Z17collect_mst_edgesPKiS0_PKfPKyP7MSTEdgePiii_param_5,
	.param .u32 _Z17collect_mst_edgesPKiS0_PKfPKyP7MSTEdgePiii_param_6,
	.param .u32 _Z17collect_mst_edgesPKiS0_PKfPKyP7MSTEdgePiii_param_7
)
{
	.reg .pred 	%p<15>;
	.reg .b32 	%r<15>;
	.reg .b32 	%f<2>;
	.reg .b64 	%rd<34>;

	ld.param.u64 	%rd8, [_Z17collect_mst_edgesPKiS0_PKfPKyP7MSTEdgePiii_param_0];
	ld.param.u64 	%rd9, [_Z17collect_mst_edgesPKiS0_PKfPKyP7MSTEdgePiii_param_1];
	ld.param.u64 	%rd5, [_Z17collect_mst_edgesPKiS0_PKfPKyP7MSTEdgePiii_param_2];
	ld.param.u64 	%rd10, [_Z17collect_mst_edgesPKiS0_PKfPKyP7MSTEdgePiii_param_3];
	ld.param.u64 	%rd6, [_Z17collect_mst_edgesPKiS0_PKfPKyP7MSTEdgePiii_param_4];
	ld.param.u64 	%rd7, [_Z17collect_mst_edgesPKiS0_PKfPKyP7MSTEdgePiii_param_5];
	ld.param.u32 	%r7, [_Z17collect_mst_edgesPKiS0_PKfPKyP7MSTEdgePiii_param_6];
	ld.param.u32 	%r8, [_Z17collect_mst_edgesPKiS0_PKfPKyP7MSTEdgePiii_param_7];
	cvta.to.global.u64 	%rd1, %rd9;
	cvta.to.global.u64 	%rd2, %rd10;
	cvta.to.global.u64 	%rd3, %rd8;
	mov.u32 	%r9, %ctaid.x;
	mov.u32 	%r10, %ntid.x;
	mov.u32 	%r11, %tid.x;
	mad.lo.s32 	%r1, %r9, %r10, %r11;
	setp.ge.s32 	%p1, %r1, %r8;
	@%p1 bra 	$L__BB6_11;
	mul.wide.s32 	%rd11, %r1, 4;
	add.s64 	%rd12, %rd3, %rd11;
	ld.global.nc.u32 	%r2, [%rd12];
	mul.wide.s32 	%rd13, %r2, 8;
	add.s64 	%rd14, %rd2, %rd13;
	ld.global.nc.u64 	%rd15, [%rd14];
	setp.eq.s64 	%p2, %rd15, -1;
	cvt.u32.u64 	%r12, %rd15;
	setp.ne.s32 	%p3, %r1, %r12;
	or.pred  	%p4, %p2, %p3;
	@%p4 bra 	$L__BB6_11;
	add.s64 	%rd17, %rd1, %rd11;
	ld.global.nc.u32 	%r3, [%rd17];
	setp.lt.s32 	%p5, %r3, 0;
	@%p5 bra 	$L__BB6_11;
	mul.wide.u32 	%rd18, %r3, 4;
	add.s64 	%rd19, %rd3, %rd18;
	ld.global.nc.u32 	%r4, [%rd19];
	setp.eq.s32 	%p6, %r4, %r2;
	@%p6 bra 	$L__BB6_11;
	setp.le.s32 	%p7, %r2, %r4;
	@%p7 bra 	$L__BB6_9;
	mul.wide.s32 	%rd20, %r4, 8;
	add.s64 	%rd21, %rd2, %rd20;
	ld.global.nc.u64 	%rd4, [%rd21];
	setp.eq.s64 	%p8, %rd4, -1;
	@%p8 bra 	$L__BB6_9;
	cvt.u32.u64 	%r13, %rd4;
	setp.lt.s32 	%p9, %r13, 0;
	setp.le.s32 	%p10, %r8, %r13;
	or.pred  	%p11, %p9, %p10;
	@%p11 bra 	$L__BB6_9;
	shl.b64 	%rd22, %rd4, 2;
	and.b64  	%rd23, %rd22, 8589934588;
	add.s64 	%rd24, %rd1, %rd23;
	ld.global.nc.u32 	%r5, [%rd24];
	setp.lt.s32 	%p12, %r5, 0;
	@%p12 bra 	$L__BB6_9;
	mul.wide.u32 	%rd25, %r5, 4;
	add.s64 	%rd26, %rd3, %rd25;
	ld.global.nc.u32 	%r14, [%rd26];
	setp.eq.s32 	%p13, %r14, %r2;
	@%p13 bra 	$L__BB6_11;
$L__BB6_9:
	cvta.to.global.u64 	%rd27, %rd7;
	atom.global.add.u32 	%r6, [%rd27], 1;
	setp.ge.s32 	%p14, %r6, %r7;
	@%p14 bra 	$L__BB6_11;
	cvta.to.global.u64 	%rd28, %rd6;
	mul.wide.s32 	%rd29, %r6, 12;
	add.s64 	%rd30, %rd28, %rd29;
	st.global.u32 	[%rd30], %r1;
	st.global.u32 	[%rd30+4], %r3;
	cvta.to.global.u64 	%rd31, %rd5;
	add.s64 	%rd33, %rd31, %rd11;
	ld.global.nc.f32 	%f1, [%rd33];
	st.global.f32 	[%rd30+8], %f1;
$L__BB6_11:
	ret;

}
	// .globl	_Z16merge_componentsPiPKiPKyi
.visible .entry _Z16merge_componentsPiPKiPKyi(
	.param .u64 .ptr .align 1 _Z16merge_componentsPiPKiPKyi_param_0,
	.param .u64 .ptr .align 1 _Z16merge_componentsPiPKiPKyi_param_1,
	.param .u64 .ptr .align 1 _Z16merge_componentsPiPKiPKyi_param_2,
	.param .u32 _Z16merge_componentsPiPKiPKyi_param_3
)
{
	.reg .pred 	%p<6>;
	.reg .b32 	%r<12>;
	.reg .b64 	%rd<19>;

	ld.param.u64 	%rd5, [_Z16merge_componentsPiPKiPKyi_param_0];
	ld.param.u64 	%rd3, [_Z16merge_componentsPiPKiPKyi_param_1];
	ld.param.u64 	%rd4, [_Z16merge_componentsPiPKiPKyi_param_2];
	ld.param.u32 	%r4, [_Z16merge_componentsPiPKiPKyi_param_3];
	cvta.to.global.u64 	%rd1, %rd5;
	mov.u32 	%r5, %ctaid.x;
	mov.u32 	%r6, %ntid.x;
	mov.u32 	%r7, %tid.x;
	mad.lo.s32 	%r1, %r5, %r6, %r7;
	setp.ge.s32 	%p1, %r1, %r4;
	@%p1 bra 	$L__BB7_6;
	mul.wide.s32 	%rd6, %r1, 4;
	add.s64 	%rd7, %rd1, %rd6;
	ld.global.u32 	%r8, [%rd7];
	setp.ne.s32 	%p2, %r8, %r1;
	@%p2 bra 	$L__BB7_6;
	cvta.to.global.u64 	%rd8, %rd4;
	mul.wide.s32 	%rd9, %r1, 8;
	add.s64 	%rd10, %rd8, %rd9;
	ld.global.nc.u64 	%rd2, [%rd10];
	setp.eq.s64 	%p3, %rd2, -1;
	@%p3 bra 	$L__BB7_6;
	shl.b64 	%rd11, %rd2, 32;
	shr.s64 	%rd12, %rd11, 30;
	cvta.to.global.u64 	%rd13, %rd3;
	add.s64 	%rd14, %rd13, %rd12;
	ld.global.nc.u32 	%r2, [%rd14];
	setp.lt.s32 	%p4, %r2, 0;
	@%p4 bra 	$L__BB7_6;
	mul.wide.u32 	%rd15, %r2, 4;
	add.s64 	%rd16, %rd1, %rd15;
	ld.global.u32 	%r3, [%rd16];
	setp.eq.s32 	%p5, %r3, %r1;
	@%p5 bra 	$L__BB7_6;
	min.s32 	%r9, %r1, %r3;
	max.s32 	%r10, %r1, %r3;
	mul.wide.s32 	%rd17, %r10, 4;
	add.s64 	%rd18, %rd1, %rd17;
	atom.relaxed.global.cas.b32 	%r11, [%rd18], %r10, %r9;
$L__BB7_6:
	ret;

}
	// .globl	_Z15pointer_jumpingPiiS_
.visible .entry _Z15pointer_jumpingPiiS_(
	.param .u64 .ptr .align 1 _Z15pointer_jumpingPiiS__param_0,
	.param .u32 _Z15pointer_jumpingPiiS__param_1,
	.param .u64 .ptr .align 1 _Z15pointer_jumpingPiiS__param_2
)
{
	.reg .pred 	%p<3>;
	.reg .b32 	%r<9>;
	.reg .b64 	%rd<9>;

	ld.param.u64 	%rd2, [_Z15pointer_jumpingPiiS__param_0];
	ld.param.u32 	%r3, [_Z15pointer_jumpingPiiS__param_1];
	ld.param.u64 	%rd3, [_Z15pointer_jumpingPiiS__param_2];
	mov.u32 	%r4, %ctaid.x;
	mov.u32 	%r5, %ntid.x;
	mov.u32 	%r6, %tid.x;
	mad.lo.s32 	%r1, %r4, %r5, %r6;
	setp.ge.s32 	%p1, %r1, %r3;
	@%p1 bra 	$L__BB8_3;
	cvta.to.global.u64 	%rd4, %rd2;
	mul.wide.s32 	%rd5, %r1, 4;
	add.s64 	%rd1, %rd4, %rd5;
	ld.global.u32 	%r7, [%rd1];
	mul.wide.s32 	%rd6, %r7, 4;
	add.s64 	%rd7, %rd4, %rd6;
	ld.global.u32 	%r2, [%rd7];
	setp.eq.s32 	%p2, %r2, %r7;
	@%p2 bra 	$L__BB8_3;
	st.global.u32 	[%rd1], %r2;
	cvta.to.global.u64 	%rd8, %rd3;
	mov.b32 	%r8, 1;
	st.global.u32 	[%rd8], %r8;
$L__BB8_3:
	ret;

}


// ===== COMPILED SASS (sm_100) =====

	.target	sm_100

	.elftype	@"ET_EXEC"


//--------------------- .note.nv.tkinfo           --------------------------
	.section	.note.nv.tkinfo,"",@"SHT_NOTE"
	.sectionflags	@"SHF_NOTE_NV_TKINFO"
	.tkinfo
        /*0018*/ 	.word	0x00000002
        /*0030*/ 	.string	""
        /*0030*/ 	.string	"ptxas"
        /*0030*/ 	.string	"Cuda compilation tools, release 13.0, V13.0.88"
        /*0030*/ 	.string	"Build cuda_13.0.r13.0/compiler.36424714_0"
        /*0030*/ 	.string	"-arch sm_100 -m 64 "



//--------------------- .note.nv.cuinfo           --------------------------
	.section	.note.nv.cuinfo,"",@"SHT_NOTE"
	.sectionflags	@"SHF_NOTE_NV_CUINFO"
        /*0018*/ 	.short	0x0002
        /*001a*/ 	.short	0x0064
        /*001c*/ 	.short	0x0082
	.zero		2


//--------------------- .nv.info                  --------------------------
	.section	.nv.info,"",@"SHT_CUDA_INFO"
	.align	4


	//----- nvinfo : EIATTR_REGCOUNT
	.align		4
        /*0000*/ 	.byte	0x04, 0x2f
        /*0002*/ 	.short	(.L_1 - .L_0)
	.align		4
.L_0:
        /*0004*/ 	.word	index@(_Z8init_intPiii)
        /*0008*/ 	.word	0x0000000a


	//----- nvinfo : EIATTR_FRAME_SIZE
	.align		4
.L_1:
        /*000c*/ 	.byte	0x04, 0x11
        /*000e*/ 	.short	(.L_3 - .L_2)
	.align		4
.L_2:
        /*0010*/ 	.word	index@(_Z8init_intPiii)
        /*0014*/ 	.word	0x00000000


	//----- nvinfo : EIATTR_REGCOUNT
	.align		4
.L_3:
        /*0018*/ 	.byte	0x04, 0x2f
        /*001a*/ 	.short	(.L_5 - .L_4)
	.align		4
.L_4:
        /*001c*/ 	.word	index@(_Z10init_floatPffi)
        /*0020*/ 	.word	0x0000000a


	//----- nvinfo : EIATTR_FRAME_SIZE
	.align		4
.L_5:
        /*0024*/ 	.byte	0x04, 0x11
        /*0026*/ 	.short	(.L_7 - .L_6)
	.align		4
.L_6:
        /*0028*/ 	.word	index@(_Z10init_floatPffi)
        /*002c*/ 	.word	0x00000000


	//----- nvinfo : EIATTR_REGCOUNT
	.align		4
.L_7:
        /*0030*/ 	.byte	0x04, 0x2f
        /*0032*/ 	.short	(.L_9 - .L_8)
	.align		4
.L_8:
        /*0034*/ 	.word	index@(_Z8init_ullPyyi)
        /*0038*/ 	.word	0x0000000a


	//----- nvinfo : EIATTR_FRAME_SIZE
	.align		4
.L_9:
        /*003c*/ 	.byte	0x04, 0x11
        /*003e*/ 	.short	(.L_11 - .L_10)
	.align		4
.L_10:
        /*0040*/ 	.word	index@(_Z8init_ullPyyi)
        /*0044*/ 	.word	0x00000000


	//----- nvinfo : EIATTR_REGCOUNT
	.align		4
.L_11:
        /*0048*/ 	.byte	0x04, 0x2f
        /*004a*/ 	.short	(.L_13 - .L_12)
	.align		4
.L_12:
        /*004c*/ 	.word	index@(_Z13init_sequencePii)
        /*0050*/ 	.word	0x00000008


	//----- nvinfo : EIATTR_FRAME_SIZE
	.align		4
.L_13:
        /*0054*/ 	.byte	0x04, 0x11
        /*0056*/ 	.short	(.L_15 - .L_14)
	.align		4
.L_14:
        /*0058*/ 	.word	index@(_Z13init_sequencePii)
        /*005c*/ 	.word	0x00000000


	//----- nvinfo : EIATTR_REGCOUNT
	.align		4
.L_15:
        /*0060*/ 	.byte	0x04, 0x2f
        /*0062*/ 	.short	(.L_17 - .L_16)
	.align		4
.L_16:
        /*0064*/ 	.word	index@(_Z21find_closest_outgoingPK7Point3DPKiS3_S3_S3_i10GridParamsPiPf)
        /*0068*/ 	.word	0x00000028


	//----- nvinfo : EIATTR_FRAME_SIZE
	.align		4
.L_17:
        /*006c*/ 	.byte	0x04, 0x11
        /*006e*/ 	.short	(.L_19 - .L_18)
	.align		4
.L_18:
        /*0070*/ 	.word	index@($__internal_1_$__cuda_sm3x_div_rn_noftz_f32_slowpath)
        /*0074*/ 	.word	0x00000000


	//----- nvinfo : EIATTR_FRAME_SIZE
	.align		4
.L_19:
        /*0078*/ 	.byte	0x04, 0x11
        /*007a*/ 	.short	(.L_21 - .L_20)
	.align		4
.L_20:
        /*007c*/ 	.word	index@($__internal_0_$__cuda_sm20_sqrt_rn_f32_slowpath)
        /*0080*/ 	.word	0x00000000


	//----- nvinfo : EIATTR_FRAME_SIZE
	.align		4
.L_21:
        /*0084*/ 	.byte	0x04, 0x11
        /*0086*/ 	.short	(.L_23 - .L_22)
	.align		4
.L_22:
        /*0088*/ 	.word	index@(_Z21find_closest_outgoingPK7Point3DPKiS3_S3_S3_i10GridParamsPiPf)
        /*008c*/ 	.word	0x00000000


	//----- nvinfo : EIATTR_REGCOUNT
	.align		4
.L_23:
        /*0090*/ 	.byte	0x04, 0x2f
        /*0092*/ 	.short	(.L_25 - .L_24)
	.align		4
.L_24:
        /*0094*/ 	.word	index@(_Z23find_component_min_edgePKiS0_PKfPyi)
        /*0098*/ 	.word	0x0000000c


	//----- nvinfo : EIATTR_FRAME_SIZE
	.align		4
.L_25:
        /*009c*/ 	.byte	0x04, 0x11
        /*009e*/ 	.short	(.L_27 - .L_26)
	.align		4
.L_26:
        /*00a0*/ 	.word	index@(_Z23find_component_min_edgePKiS0_PKfPyi)
        /*00a4*/ 	.word	0x00000000


	//----- nvinfo : EIATTR_REGCOUNT
	.align		4
.L_27:
        /*00a8*/ 	.byte	0x04, 0x2f
        /*00aa*/ 	.short	(.L_29 - .L_28)
	.align		4
.L_28:
        /*00ac*/ 	.word	index@(_Z17collect_mst_edgesPKiS0_PKfPKyP7MSTEdgePiii)
        /*00b0*/ 	.word	0x0000000c


	//----- nvinfo : EIATTR_FRAME_SIZE
	.align		4
.L_29:
        /*00b4*/ 	.byte	0x04, 0x11
        /*00b6*/ 	.short	(.L_31 - .L_30)
	.align		4
.L_30:
        /*00b8*/ 	.word	index@(_Z17collect_mst_edgesPKiS0_PKfPKyP7MSTEdgePiii)
        /*00bc*/ 	.word	0x00000000


	//----- nvinfo : EIATTR_REGCOUNT
	.align		4
.L_31:
        /*00c0*/ 	.byte	0x04, 0x2f
        /*00c2*/ 	.short	(.L_33 - .L_32)
	.align		4
.L_32:
        /*00c4*/ 	.word	index@(_Z16merge_componentsPiPKiPKyi)
        /*00c8*/ 	.word	0x0000000c


	//----- nvinfo : EIATTR_FRAME_SIZE
	.align		4
.L_33:
        /*00cc*/ 	.byte	0x04, 0x11
        /*00ce*/ 	.short	(.L_35 - .L_34)
	.align		4
.L_34:
        /*00d0*/ 	.word	index@(_Z16merge_componentsPiPKiPKyi)
        /*00d4*/ 	.word	0x00000000


	//----- nvinfo : EIATTR_REGCOUNT
	.align		4
.L_35:
        /*00d8*/ 	.byte	0x04, 0x2f
        /*00da*/ 	.short	(.L_37 - .L_36)
	.align		4
.L_36:
        /*00dc*/ 	.word	index@(_Z15pointer_jumpingPiiS_)
        /*00e0*/ 	.word	0x0000000a


	//----- nvinfo : EIATTR_FRAME_SIZE
	.align		4
.L_37:
        /*00e4*/ 	.byte	0x04, 0x11
        /*00e6*/ 	.short	(.L_39 - .L_38)
	.align		4
.L_38:
        /*00e8*/ 	.word	index@(_Z15pointer_jumpingPiiS_)
        /*00ec*/ 	.word	0x00000000


	//----- nvinfo : EIATTR_MIN_STACK_SIZE
	.align		4
.L_39:
        /*00f0*/ 	.byte	0x04, 0x12
        /*00f2*/ 	.short	(.L_41 - .L_40)
	.align		4
.L_40:
        /*00f4*/ 	.word	index@(_Z15pointer_jumpingPiiS_)
        /*00f8*/ 	.word	0x00000000


	//----- nvinfo : EIATTR_MIN_STACK_SIZE
	.align		4
.L_41:
        /*00fc*/ 	.byte	0x04, 0x12
        /*00fe*/ 	.short	(.L_43 - .L_42)
	.align		4
.L_42:
        /*0100*/ 	.word	index@(_Z16merge_componentsPiPKiPKyi)
        /*0104*/ 	.word	0x00000000


	//----- nvinfo : EIATTR_MIN_STACK_SIZE
	.align		4
.L_43:
        /*0108*/ 	.byte	0x04, 0x12
        /*010a*/ 	.short	(.L_45 - .L_44)
	.align		4
.L_44:
        /*010c*/ 	.word	index@(_Z17collect_mst_edgesPKiS0_PKfPKyP7MSTEdgePiii)
        /*0110*/ 	.word	0x00000000


	//----- nvinfo : EIATTR_MIN_STACK_SIZE
	.align		4
.L_45:
        /*0114*/ 	.byte	0x04, 0x12
        /*0116*/ 	.short	(.L_47 - .L_46)
	.align		4
.L_46:
        /*0118*/ 	.word	index@(_Z23find_component_min_edgePKiS0_PKfPyi)
        /*011c*/ 	.word	0x00000000


	//----- nvinfo : EIATTR_MIN_STACK_SIZE
	.align		4
.L_47:
        /*0120*/ 	.byte	0x04, 0x12
        /*0122*/ 	.short	(.L_49 - .L_48)
	.align		4
.L_48:
        /*0124*/ 	.word	index@(_Z21find_closest_outgoingPK7Point3DPKiS3_S3_S3_i10GridParamsPiPf)
        /*0128*/ 	.word	0x00000000


	//----- nvinfo : EIATTR_MIN_STACK_SIZE
	.align		4
.L_49:
        /*012c*/ 	.byte	0x04, 0x12
        /*012e*/ 	.short	(.L_51 - .L_50)
	.align		4
.L_50:
        /*0130*/ 	.word	index@(_Z13init_sequencePii)
        /*0134*/ 	.word	0x00000000


	//----- nvinfo : EIATTR_MIN_STACK_SIZE
	.align		4
.L_51:
        /*0138*/ 	.byte	0x04, 0x12
        /*013a*/ 	.short	(.L_53 - .L_52)
	.align		4
.L_52:
        /*013c*/ 	.word	index@(_Z8init_ullPyyi)
        /*0140*/ 	.word	0x00000000


	//----- nvinfo : EIATTR_MIN_STACK_SIZE
	.align		4
.L_53:
        /*0144*/ 	.byte	0x04, 0x12
        /*0146*/ 	.short	(.L_55 - .L_54)
	.align		4
.L_54:
        /*0148*/ 	.word	index@(_Z10init_floatPffi)
        /*014c*/ 	.word	0x00000000


	//----- nvinfo : EIATTR_MIN_STACK_SIZE
	.align		4
.L_55:
        /*0150*/ 	.byte	0x04, 0x12
        /*0152*/ 	.short	(.L_57 - .L_56)
	.align		4
.L_56:
        /*0154*/ 	.word	index@(_Z8init_intPiii)
        /*0158*/ 	.word	0x00000000
.L_57:


//--------------------- .nv.compat                --------------------------
	.section	.nv.compat,"",@"SHT_CUDA_COMPAT_INFO"
	.align	4
        /*0000*/ 	.byte	0x02, 0x09, 0x00, 0x00, 0x02, 0x02, 0x01, 0x00, 0x02, 0x05, 0x05, 0x00, 0x03, 0x07, 0x01, 0x01
        /*0010*/ 	.byte	0x02, 0x03, 0x00, 0x00, 0x02, 0x06, 0x01, 0x00, 0x04, 0x0b, 0x08, 0x00, 0x01, 0x00, 0x00, 0x00
        /*0020*/ 	.byte	0x00, 0x00, 0x00, 0x00


//--------------------- .nv.info._Z15pointer_jumpingPiiS_ --------------------------
	.section	.nv.info._Z15pointer_jumpingPiiS_,"",@"SHT_CUDA_INFO"
	.sectionflags	@""
	.align	4


	//----- nvinfo : EIATTR_CUDA_API_VERSION
	.align		4
        /*0000*/ 	.byte	0x04, 0x37
        /*0002*/ 	.short	(.L_59 - .L_58)
.L_58:
        /*0004*/ 	.word	0x00000082


	//----- nvinfo : EIATTR_KPARAM_INFO
	.align		4
.L_59:
        /*0008*/ 	.byte	0x04, 0x17
        /*000a*/ 	.short	(.L_61 - .L_60)
.L_60:
        /*000c*/ 	.word	0x00000000
        /*0010*/ 	.short	0x0002
        /*0012*/ 	.short	0x0010
        /*0014*/ 	.byte	0x00, 0xf5, 0x21, 0x00


	//----- nvinfo : EIATTR_KPARAM_INFO
	.align		4
.L_61:
        /*0018*/ 	.byte	0x04, 0x17
        /*001a*/ 	.short	(.L_63 - .L_62)
.L_62:
        /*001c*/ 	.word	0x00000000
        /*0020*/ 	.short	0x0001
        /*0022*/ 	.short	0x0008
        /*0024*/ 	.byte	0x00, 0xf0, 0x11, 0x00


	//----- nvinfo : EIATTR_KPARAM_INFO
	.align		4
.L_63:
        /*0028*/ 	.byte	0x04, 0x17
        /*002a*/ 	.short	(.L_65 - .L_64)
.L_64:
        /*002c*/ 	.word	0x00000000
        /*0030*/ 	.short	0x0000
        /*0032*/ 	.short	0x0000
        /*0034*/ 	.byte	0x00, 0xf5, 0x21, 0x00


	//----- nvinfo : EIATTR_SPARSE_MMA_MASK
	.align		4
.L_65:
        /*0038*/ 	.byte	0x03, 0x50
        /*003a*/ 	.short	0x0000


	//----- nvinfo : EIATTR_MAXREG_COUNT
	.align		4
        /*003c*/ 	.byte	0x03, 0x1b
        /*003e*/ 	.short	0x00ff


	//----- nvinfo : EIATTR_MERCURY_ISA_VERSION
	.align		4
        /*0040*/ 	.byte	0x03, 0x5f
        /*0042*/ 	.short	0x0101


	//----- nvinfo : EIATTR_VRC_CTA_INIT_COUNT
	.align		4
        /*0044*/ 	.byte	0x02, 0x4a
	.zero		1
	.zero		1


	//----- nvinfo : EIATTR_EXIT_INSTR_OFFSETS
	.align		4
        /*0048*/ 	.byte	0x04, 0x1c
        /*004a*/ 	.short	(.L_67 - .L_66)


	//   ....[0]....
.L_66:
        /*004c*/ 	.word	0x00000070


	//   ....[1]....
        /*0050*/ 	.word	0x000000f0


	//   ....[2]....
        /*0054*/ 	.word	0x00000140


	//----- nvinfo : EIATTR_CBANK_PARAM_SIZE
	.align		4
.L_67:
        /*0058*/ 	.byte	0x03, 0x19
        /*005a*/ 	.short	0x0018


	//----- nvinfo : EIATTR_PARAM_CBANK
	.align		4
        /*005c*/ 	.byte	0x04, 0x0a
        /*005e*/ 	.short	(.L_69 - .L_68)
	.align		4
.L_68:
        /*0060*/ 	.word	index@(.nv.constant0._Z15pointer_jumpingPiiS_)
        /*0064*/ 	.short	0x0380
        /*0066*/ 	.short	0x0018


	//----- nvinfo : EIATTR_SW_WAR
	.align		4
.L_69:
        /*0068*/ 	.byte	0x04, 0x36
        /*006a*/ 	.short	(.L_71 - .L_70)
.L_70:
        /*006c*/ 	.word	0x00000008
.L_71:


//--------------------- .nv.info._Z16merge_componentsPiPKiPKyi --------------------------
	.section	.nv.info._Z16merge_componentsPiPKiPKyi,"",@"SHT_CUDA_INFO"
	.sectionflags	@""
	.align	4


	//----- nvinfo : EIATTR_CUDA_API_VERSION
	.align		4
        /*0000*/ 	.byte	0x04, 0x37
        /*0002*/ 	.short	(.L_73 - .L_72)
.L_72:
        /*0004*/ 	.word	0x00000082


	//----- nvinfo : EIATTR_KPARAM_INFO
	.align		4
.L_73:
        /*0008*/ 	.byte	0x04, 0x17
        /*000a*/ 	.short	(.L_75 - .L_74)
.L_74:
        /*000c*/ 	.word	0x00000000
        /*0010*/ 	.short	0x0003
        /*0012*/ 	.short	0x0018
        /*0014*/ 	.byte	0x00, 0xf0, 0x11, 0x00


	//----- nvinfo : EIATTR_KPARAM_INFO
	.align		4
.L_75:
        /*0018*/ 	.byte	0x04, 0x17
        /*001a*/ 	.short	(.L_77 - .L_76)
.L_76:
        /*001c*/ 	.word	0x00000000
        /*0020*/ 	.short	0x0002
        /*0022*/ 	.short	0x0010
        /*0024*/ 	.byte	0x00, 0xf5, 0x21, 0x00


	//----- nvinfo : EIATTR_KPARAM_INFO
	.align		4
.L_77:
        /*0028*/ 	.byte	0x04, 0x17
        /*002a*/ 	.short	(.L_79 - .L_78)
.L_78:
        /*002c*/ 	.word	0x00000000
        /*0030*/ 	.short	0x0001
        /*0032*/ 	.short	0x0008
        /*0034*/ 	.byte	0x00, 0xf5, 0x21, 0x00


	//----- nvinfo : EIATTR_KPARAM_INFO
	.align		4
.L_79:
        /*0038*/ 	.byte	0x04, 0x17
        /*003a*/ 	.short	(.L_81 - .L_80)
.L_80:
        /*003c*/ 	.word	0x00000000
        /*0040*/ 	.short	0x0000
        /*0042*/ 	.short	0x0000
        /*0044*/ 	.byte	0x00, 0xf5, 0x21, 0x00


	//----- nvinfo : EIATTR_SPARSE_MMA_MASK
	.align		4
.L_81:
        /*0048*/ 	.byte	0x03, 0x50
        /*004a*/ 	.short	0x0000


	//----- nvinfo : EIATTR_MAXREG_COUNT
	.align		4
        /*004c*/ 	.byte	0x03, 0x1b
        /*004e*/ 	.short	0x00ff


	//----- nvinfo : EIATTR_MERCURY_ISA_VERSION
	.align		4
        /*0050*/ 	.byte	0x03, 0x5f
        /*0052*/ 	.short	0x0101


	//----- nvinfo : EIATTR_VRC_CTA_INIT_COUNT
	.align		4
        /*0054*/ 	.byte	0x02, 0x4a
	.zero		1
	.zero		1


	//----- nvinfo : EIATTR_EXIT_INSTR_OFFSETS
	.align		4
        /*0058*/ 	.byte	0x04, 0x1c
        /*005a*/ 	.short	(.L_83 - .L_82)


	//   ....[0]....
.L_82:
        /*005c*/ 	.word	0x00000070


	//   ....[1]....
        /*0060*/ 	.word	0x000000d0


	//   ....[2]....
        /*0064*/ 	.word	0x00000130


	//   ....[3]....
        /*0068*/ 	.word	0x000001a0


	//   ....[4]....
        /*006c*/ 	.word	0x000001e0


	//   ....[5]....
        /*0070*/ 	.word	0x00000230


	//----- nvinfo : EIATTR_CBANK_PARAM_SIZE
	.align		4
.L_83:
        /*0074*/ 	.byte	0x03, 0x19
        /*0076*/ 	.short	0x001c


	//----- nvinfo : EIATTR_PARAM_CBANK
	.align		4
        /*0078*/ 	.byte	0x04, 0x0a
        /*007a*/ 	.short	(.L_85 - .L_84)
	.align		4
.L_84:
        /*007c*/ 	.word	index@(.nv.constant0._Z16merge_componentsPiPKiPKyi)
        /*0080*/ 	.short	0x0380
        /*0082*/ 	.short	0x001c


	//----- nvinfo : EIATTR_SW_WAR
	.align		4
.L_85:
        /*0084*/ 	.byte	0x04, 0x36
        /*0086*/ 	.short	(.L_87 - .L_86)
.L_86:
        /*0088*/ 	.word	0x00000008
.L_87:


//--------------------- .nv.info._Z17collect_mst_edgesPKiS0_PKfPKyP7MSTEdgePiii --------------------------
	.section	.nv.info._Z17collect_mst_edgesPKiS0_PKfPKyP7MSTEdgePiii,"",@"SHT_CUDA_INFO"
	.sectionflags	@""
	.align	4


	//----- nvinfo : EIATTR_CUDA_API_VERSION
	.align		4
        /*0000*/ 	.byte	0x04, 0x37
        /*0002*/ 	.short	(.L_89 - .L_88)
.L_88:
        /*0004*/ 	.word	0x00000082


	//----- nvinfo : EIATTR_KPARAM_INFO
	.align		4
.L_89:
        /*0008*/ 	.byte	0x04, 0x17
        /*000a*/ 	.short	(.L_91 - .L_90)
.L_90:
        /*000c*/ 	.word	0x00000000
        /*0010*/ 	.short	0x0007
        /*0012*/ 	.short	0x0034
        /*0014*/ 	.byte	0x00, 0xf0, 0x11, 0x00


	//----- nvinfo : EIATTR_KPARAM_INFO
	.align		4
.L_91:
        /*0018*/ 	.byte	0x04, 0x17
        /*001a*/ 	.short	(.L_93 - .L_92)
.L_92:
        /*001c*/ 	.word	0x00000000
        /*0020*/ 	.short	0x0006
        /*0022*/ 	.short	0x0030
        /*0024*/ 	.byte	0x00, 0xf0, 0x11, 0x00


	//----- nvinfo : EIATTR_KPARAM_INFO
	.align		4
.L_93:
        /*0028*/ 	.byte	0x04, 0x17
        /*002a*/ 	.short	(.L_95 - .L_94)
.L_94:
        /*002c*/ 	.word	0x00000000
        /*0030*/ 	.short	0x0005
        /*0032*/ 	.short	0x0028
        /*0034*/ 	.byte	0x00, 0xf5, 0x21, 0x00


	//----- nvinfo : EIATTR_KPARAM_INFO
	.align		4
.L_95:
        /*0038*/ 	.byte	0x04, 0x17
        /*003a*/ 	.short	(.L_97 - .L_96)
.L_96:
        /*003c*/ 	.word	0x00000000
        /*0040*/ 	.short	0x0004
        /*0042*/ 	.short	0x0020
        /*0044*/ 	.byte	0x00, 0xf5, 0x21, 0x00


	//----- nvinfo : EIATTR_KPARAM_INFO
	.align		4
.L_97:
        /*0048*/ 	.byte	0x04, 0x17
        /*004a*/ 	.short	(.L_99 - .L_98)
.L_98:
        /*004c*/ 	.word	0x00000000
        /*0050*/ 	.short	0x0003
        /*0052*/ 	.short	0x0018
        /*0054*/ 	.byte	0x00, 0xf5, 0x21, 0x00


	//----- nvinfo : EIATTR_KPARAM_INFO
	.align		4
.L_99:
        /*0058*/ 	.byte	0x04, 0x17
        /*005a*/ 	.short	(.L_101 - .L_100)
.L_100:
        /*005c*/ 	.word	0x00000000
        /*0060*/ 	.short	0x0002
        /*0062*/ 	.short	0x0010
        /*0064*/ 	.byte	0x00, 0xf5, 0x21, 0x00


	//----- nvinfo : EIATTR_KPARAM_INFO
	.align		4
.L_101:
        /*0068*/ 	.byte	0x04, 0x17
        /*006a*/ 	.short	(.L_103 - .L_102)
.L_102:
        /*006c*/ 	.word	0x00000000
        /*0070*/ 	.short	0x0001
        /*0072*/ 	.short	0x0008
        /*0074*/ 	.byte	0x00, 0xf5, 0x21, 0x00


	//----- nvinfo : EIATTR_KPARAM_INFO
	.align		4
.L_103:
        /*0078*/ 	.byte	0x04, 0x17
        /*007a*/ 	.short	(.L_105 - .L_104)
.L_104:
        /*007c*/ 	.word	0x00000000
        /*0080*/ 	.short	0x0000
        /*0082*/ 	.short	0x0000
        /*0084*/ 	.byte	0x00, 0xf5, 0x21, 0x00


	//----- nvinfo : EIATTR_SPARSE_MMA_MASK
	.align		4
.L_105:
        /*0088*/ 	.byte	0x03, 0x50
        /*008a*/ 	.short	0x0000


	//----- nvinfo : EIATTR_MAXREG_COUNT
	.align		4
        /*008c*/ 	.byte	0x03, 0x1b
        /*008e*/ 	.short	0x00ff


	//----- nvinfo : EIATTR_MERCURY_ISA_VERSION
	.align		4
        /*0090*/ 	.byte	0x03, 0x5f
        /*0092*/ 	.short	0x0101


	//----- nvinfo : EIATTR_INT_WARP_WIDE_INSTR_OFFSETS
	.align		4
        /*0094*/ 	.byte	0x04, 0x31
        /*0096*/ 	.short	(.L_107 - .L_106)


	//   ....[0]....
.L_106:
        /*0098*/ 	.word	0x00000370


	//   ....[1]....
        /*009c*/ 	.word	0x00000410


	//----- nvinfo : EIATTR_VRC_CTA_INIT_COUNT
	.align		4
.L_107:
        /*00a0*/ 	.byte	0x02, 0x4a
	.zero		1
	.zero		1


	//----- nvinfo : EIATTR_EXIT_INSTR_OFFSETS
	.align		4
        /*00a4*/ 	.byte	0x04, 0x1c
        /*00a6*/ 	.short	(.L_109 - .L_108)


	//   ....[0]....
.L_108:
        /*00a8*/ 	.word	0x00000070


	//   ....[1]....
        /*00ac*/ 	.word	0x00000120


	//   ....[2]....
        /*00b0*/ 	.word	0x00000170


	//   ....[3]....
        /*00b4*/ 	.word	0x000001b0


	//   ....[4]....
        /*00b8*/ 	.word	0x00000340


	//   ....[5]....
        /*00bc*/ 	.word	0x00000440


	//   ....[6]....
        /*00c0*/ 	.word	0x000004d0


	//----- nvinfo : EIATTR_CRS_STACK_SIZE
	.align		4
.L_109:
        /*00c4*/ 	.byte	0x04, 0x1e
        /*00c6*/ 	.short	(.L_111 - .L_110)
.L_110:
        /*00c8*/ 	.word	0x00000000


	//----- nvinfo : EIATTR_CBANK_PARAM_SIZE
	.align		4
.L_111:
        /*00cc*/ 	.byte	0x03, 0x19
        /*00ce*/ 	.short	0x0038


	//----- nvinfo : EIATTR_PARAM_CBANK
	.align		4
        /*00d0*/ 	.byte	0x04, 0x0a
        /*00d2*/ 	.short	(.L_113 - .L_112)
	.align		4
.L_112:
        /*00d4*/ 	.word	index@(.nv.constant0._Z17collect_mst_edgesPKiS0_PKfPKyP7MSTEdgePiii)
        /*00d8*/ 	.short	0x0380
        /*00da*/ 	.short	0x0038


	//----- nvinfo : EIATTR_SW_WAR
	.align		4
.L_113:
        /*00dc*/ 	.byte	0x04, 0x36
        /*00de*/ 	.short	(.L_115 - .L_114)
.L_114:
        /*00e0*/ 	.word	0x00000008
.L_115:


//--------------------- .nv.info._Z23find_component_min_edgePKiS0_PKfPyi --------------------------
	.section	.nv.info._Z23find_component_min_edgePKiS0_PKfPyi,"",@"SHT_CUDA_INFO"
	.sectionflags	@""
	.align	4


	//----- nvinfo : EIATTR_CUDA_API_VERSION
	.align		4
        /*0000*/ 	.byte	0x04, 0x37
        /*0002*/ 	.short	(.L_117 - .L_116)
.L_116:
        /*0004*/ 	.word	0x00000082


	//----- nvinfo : EIATTR_KPARAM_INFO
	.align		4
.L_117:
        /*0008*/ 	.byte	0x04, 0x17
        /*000a*/ 	.short	(.L_119 - .L_118)
.L_118:
        /*000c*/ 	.word	0x00000000
        /*0010*/ 	.short	0x0004
        /*0012*/ 	.short	0x0020
        /*0014*/ 	.byte	0x00, 0xf0, 0x11, 0x00


	//----- nvinfo : EIATTR_KPARAM_INFO
	.align		4
.L_119:
        /*0018*/ 	.byte	0x04, 0x17
        /*001a*/ 	.short	(.L_121 - .L_120)
.L_120:
        /*001c*/ 	.word	0x00000000
        /*0020*/ 	.short	0x0003
        /*0022*/ 	.short	0x0018
        /*0024*/ 	.byte	0x00, 0xf5, 0x21, 0x00


	//----- nvinfo : EIATTR_KPARAM_INFO
	.align		4
.L_121:
        /*0028*/ 	.byte	0x04, 0x17
        /*002a*/ 	.short	(.L_123 - .L_122)
.L_122:
        /*002c*/ 	.word	0x00000000
        /*0030*/ 	.short	0x0002
        /*0032*/ 	.short	0x0010
        /*0034*/ 	.byte	0x00, 0xf5, 0x21, 0x00


	//----- nvinfo : EIATTR_KPARAM_INFO
	.align		4
.L_123:
        /*0038*/ 	.byte	0x04, 0x17
        /*003a*/ 	.short	(.L_125 - .L_124)
.L_124:
        /*003c*/ 	.word	0x00000000
        /*0040*/ 	.short	0x0001
        /*0042*/ 	.short	0x0008
        /*0044*/ 	.byte	0x00, 0xf5, 0x21, 0x00


	//----- nvinfo : EIATTR_KPARAM_INFO
	.align		4
.L_125:
        /*0048*/ 	.byte	0x04, 0x17
        /*004a*/ 	.short	(.L_127 - .L_126)
.L_126:
        /*004c*/ 	.word	0x00000000
        /*0050*/ 	.short	0x0000
        /*0052*/ 	.short	0x0000
        /*0054*/ 	.byte	0x00, 0xf5, 0x21, 0x00


	//----- nvinfo : EIATTR_SPARSE_MMA_MASK
	.align		4
.L_127:
        /*0058*/ 	.byte	0x03, 0x50
        /*005a*/ 	.short	0x0000


	//----- nvinfo : EIATTR_MAXREG_COUNT
	.align		4
        /*005c*/ 	.byte	0x03, 0x1b
        /*005e*/ 	.short	0x00ff


	//----- nvinfo : EIATTR_MERCURY_ISA_VERSION
	.align		4
        /*0060*/ 	.byte	0x03, 0x5f
        /*0062*/ 	.short	0x0101


	//----- nvinfo : EIATTR_VRC_CTA_INIT_COUNT
	.align		4
        /*0064*/ 	.byte	0x02, 0x4a
	.zero		1
	.zero		1


	//----- nvinfo : EIATTR_EXIT_INSTR_OFFSETS
	.align		4
        /*0068*/ 	.byte	0x04, 0x1c
        /*006a*/ 	.short	(.L_129 - .L_128)


	//   ....[0]....
.L_128:
        /*006c*/ 	.word	0x00000070


	//   ....[1]....
        /*0070*/ 	.word	0x000000d0


	//   ....[2]....
        /*0074*/ 	.word	0x00000170


	//----- nvinfo : EIATTR_CBANK_PARAM_SIZE
	.align		4
.L_129:
        /*0078*/ 	.byte	0x03, 0x19
        /*007a*/ 	.short	0x0024


	//----- nvinfo : EIATTR_PARAM_CBANK
	.align		4
        /*007c*/ 	.byte	0x04, 0x0a
        /*007e*/ 	.short	(.L_131 - .L_130)
	.align		4
.L_130:
        /*0080*/ 	.word	index@(.nv.constant0._Z23find_component_min_edgePKiS0_PKfPyi)
        /*0084*/ 	.short	0x0380
        /*0086*/ 	.short	0x0024


	//----- nvinfo : EIATTR_SW_WAR
	.align		4
.L_131:
        /*0088*/ 	.byte	0x04, 0x36
        /*008a*/ 	.short	(.L_133 - .L_132)
.L_132:
        /*008c*/ 	.word	0x00000008
.L_133:


//--------------------- .nv.info._Z21find_closest_outgoingPK7Point3DPKiS3_S3_S3_i10GridParamsPiPf --------------------------
	.section	.nv.info._Z21find_closest_outgoingPK7Point3DPKiS3_S3_S3_i10GridParamsPiPf,"",@"SHT_CUDA_INFO"
	.sectionflags	@""
	.align	4


	//----- nvinfo : EIATTR_CUDA_API_VERSION
	.align		4
        /*0000*/ 	.byte	0x04, 0x37
        /*0002*/ 	.short	(.L_135 - .L_134)
.L_134:
        /*0004*/ 	.word	0x00000082


	//----- nvinfo : EIATTR_KPARAM_INFO
	.align		4
.L_135:
        /*0008*/ 	.byte	0x04, 0x17
        /*000a*/ 	.short	(.L_137 - .L_136)
.L_136:
        /*000c*/ 	.word	0x00000000
        /*0010*/ 	.short	0x0008
        /*0012*/ 	.short	0x0060
        /*0014*/ 	.byte	0x00, 0xf5, 0x21, 0x00


	//----- nvinfo : EIATTR_KPARAM_INFO
	.align		4
.L_137:
        /*0018*/ 	.byte	0x04, 0x17
        /*001a*/ 	.short	(.L_139 - .L_138)
.L_138:
        /*001c*/ 	.word	0x00000000
        /*0020*/ 	.short	0x0007
        /*0022*/ 	.short	0x0058
        /*0024*/ 	.byte	0x00, 0xf5, 0x21, 0x00


	//----- nvinfo : EIATTR_KPARAM_INFO
	.align		4
.L_139:
        /*0028*/ 	.byte	0x04, 0x17
        /*002a*/ 	.short	(.L_141 - .L_140)
.L_140:
        /*002c*/ 	.word	0x00000000
        /*0030*/ 	.short	0x0006
        /*0032*/ 	.short	0x002c
        /*0034*/ 	.byte	0x00, 0xf0, 0xa1, 0x00


	//----- nvinfo : EIATTR_KPARAM_INFO
	.align		4
.L_141:
        /*0038*/ 	.byte	0x04, 0x17
        /*003a*/ 	.short	(.L_143 - .L_142)
.L_142:
        /*003c*/ 	.word	0x00000000
        /*0040*/ 	.short	0x0005
        /*0042*/ 	.short	0x0028
        /*0044*/ 	.byte	0x00, 0xf0, 0x11, 0x00


	//----- nvinfo : EIATTR_KPARAM_INFO
	.align		4
.L_143:
        /*0048*/ 	.byte	0x04, 0x17
        /*004a*/ 	.short	(.L_145 - .L_144)
.L_144:
        /*004c*/ 	.word	0x00000000
        /*0050*/ 	.short	0x0004
        /*0052*/ 	.short	0x0020
        /*0054*/ 	.byte	0x00, 0xf5, 0x21, 0x00


	//----- nvinfo : EIATTR_KPARAM_INFO
	.align		4
.L_145:
        /*0058*/ 	.byte	0x04, 0x17
        /*005a*/ 	.short	(.L_147 - .L_146)
.L_146:
        /*005c*/ 	.word	0x00000000
        /*0060*/ 	.short	0x0003
        /*0062*/ 	.short	0x0018
        /*0064*/ 	.byte	0x00, 0xf5, 0x21, 0x00


	//----- nvinfo : EIATTR_KPARAM_INFO
	.align		4
.L_147:
        /*0068*/ 	.byte	0x04, 0x17
        /*006a*/ 	.short	(.L_149 - .L_148)
.L_148:
        /*006c*/ 	.word	0x00000000
        /*0070*/ 	.short	0x0002
        /*0072*/ 	.short	0x0010
        /*0074*/ 	.byte	0x00, 0xf5, 0x21, 0x00


	//----- nvinfo : EIATTR_KPARAM_INFO
	.align		4
.L_149:
        /*0078*/ 	.byte	0x04, 0x17
        /*007a*/ 	.short	(.L_151 - .L_150)
.L_150:
        /*007c*/ 	.word	0x00000000
        /*0080*/ 	.short	0x0001
        /*0082*/ 	.short	0x0008
        /*0084*/ 	.byte	0x00, 0xf5, 0x21, 0x00


	//----- nvinfo : EIATTR_KPARAM_INFO
	.align		4
.L_151:
        /*0088*/ 	.byte	0x04, 0x17
        /*008a*/ 	.short	(.L_153 - .L_152)
.L_152:
        /*008c*/ 	.word	0x00000000
        /*0090*/ 	.short	0x0000
        /*0092*/ 	.short	0x0000
        /*0094*/ 	.byte	0x00, 0xf5, 0x21, 0x00


	//----- nvinfo : EIATTR_SPARSE_MMA_MASK
	.align		4
.L_153:
        /*0098*/ 	.byte	0x03, 0x50
        /*009a*/ 	.short	0x0000


	//----- nvinfo : EIATTR_MAXREG_COUNT
	.align		4
        /*009c*/ 	.byte	0x03, 0x1b
        /*009e*/ 	.short	0x00ff


	//----- nvinfo : EIATTR_MERCURY_ISA_VERSION
	.align		4
        /*00a0*/ 	.byte	0x03, 0x5f
        /*00a2*/ 	.short	0x0101


	//----- nvinfo : EIATTR_VRC_CTA_INIT_COUNT
	.align		4
        /*00a4*/ 	.byte	0x02, 0x4a
	.zero		1
	.zero		1


	//----- nvinfo : EIATTR_EXIT_INSTR_OFFSETS
	.align		4
        /*00a8*/ 	.byte	0x04, 0x1c
        /*00aa*/ 	.short	(.L_155 - .L_154)


	//   ....[0]....
.L_154:
        /*00ac*/ 	.word	0x00000070


	//   ....[1]....
        /*00b0*/ 	.word	0x00003450


	//----- nvinfo : EIATTR_CRS_STACK_SIZE
	.align		4
.L_155:
        /*00b4*/ 	.byte	0x04, 0x1e
        /*00b6*/ 	.short	(.L_157 - .L_156)
.L_156:
        /*00b8*/ 	.word	0x00000000


	//----- nvinfo : EIATTR_CBANK_PARAM_SIZE
	.align		4
.L_157:
        /*00bc*/ 	.byte	0x03, 0x19
        /*00be*/ 	.short	0x0068


	//----- nvinfo : EIATTR_PARAM_CBANK
	.align		4
        /*00c0*/ 	.byte	0x04, 0x0a
        /*00c2*/ 	.short	(.L_159 - .L_158)
	.align		4
.L_158:
        /*00c4*/ 	.word	index@(.nv.constant0._Z21find_closest_outgoingPK7Point3DPKiS3_S3_S3_i10GridParamsPiPf)
        /*00c8*/ 	.short	0x0380
        /*00ca*/ 	.short	0x0068


	//----- nvinfo : EIATTR_SW_WAR
	.align		4
.L_159:
        /*00cc*/ 	.byte	0x04, 0x36
        /*00ce*/ 	.short	(.L_161 - .L_160)
.L_160:
        /*00d0*/ 	.word	0x00000008
.L_161:


//--------------------- .nv.info._Z13init_sequencePii --------------------------
	.section	.nv.info._Z13init_sequencePii,"",@"SHT_CUDA_INFO"
	.sectionflags	@""
	.align	4


	//----- nvinfo : EIATTR_CUDA_API_VERSION
	.align		4
        /*0000*/ 	.byte	0x04, 0x37
        /*0002*/ 	.short	(.L_163 - .L_162)
.L_162:
        /*0004*/ 	.word	0x00000082


	//----- nvinfo : EIATTR_KPARAM_INFO
	.align		4
.L_163:
        /*0008*/ 	.byte	0x04, 0x17
        /*000a*/ 	.short	(.L_165 - .L_164)
.L_164:
        /*000c*/ 	.word	0x00000000
        /*0010*/ 	.short	0x0001
        /*0012*/ 	.short	0x0008
        /*0014*/ 	.byte	0x00, 0xf0, 0x11, 0x00


	//----- nvinfo : EIATTR_KPARAM_INFO
	.align		4
.L_165:
        /*0018*/ 	.byte	0x04, 0x17
        /*001a*/ 	.short	(.L_167 - .L_166)
.L_166:
        /*001c*/ 	.word	0x00000000
        /*0020*/ 	.short	0x0000
        /*0022*/ 	.short	0x0000
        /*0024*/ 	.byte	0x00, 0xf5, 0x21, 0x00


	//----- nvinfo : EIATTR_SPARSE_MMA_MASK
	.align		4
.L_167:
        /*0028*/ 	.byte	0x03, 0x50
        /*002a*/ 	.short	0x0000


	//----- nvinfo : EIATTR_MAXREG_COUNT
	.align		4
        /*002c*/ 	.byte	0x03, 0x1b
        /*002e*/ 	.short	0x00ff


	//----- nvinfo : EIATTR_MERCURY_ISA_VERSION
	.align		4
        /*0030*/ 	.byte	0x03, 0x5f
        /*0032*/ 	.short	0x0101


	//----- nvinfo : EIATTR_VRC_CTA_INIT_COUNT
	.align		4
        /*0034*/ 	.byte	0x02, 0x4a
	.zero		1
	.zero		1


	//----- nvinfo : EIATTR_EXIT_INSTR_OFFSETS
	.align		4
        /*0038*/ 	.byte	0x04, 0x1c
        /*003a*/ 	.short	(.L_169 - .L_168)


	//   ....[0]....
.L_168:
        /*003c*/ 	.word	0x00000070


	//   ....[1]....
        /*0040*/ 	.word	0x000000c0


	//----- nvinfo : EIATTR_CBANK_PARAM_SIZE
	.align		4
.L_169:
        /*0044*/ 	.byte	0x03, 0x19
        /*0046*/ 	.short	0x000c


	//----- nvinfo : EIATTR_PARAM_CBANK
	.align		4
        /*0048*/ 	.byte	0x04, 0x0a
        /*004a*/ 	.short	(.L_171 - .L_170)
	.align		4
.L_170:
        /*004c*/ 	.word	index@(.nv.constant0._Z13init_sequencePii)
        /*0050*/ 	.short	0x0380
        /*0052*/ 	.short	0x000c


	//----- nvinfo : EIATTR_SW_WAR
	.align		4
.L_171:
        /*0054*/ 	.byte	0x04, 0x36
        /*0056*/ 	.short	(.L_173 - .L_172)
.L_172:
        /*0058*/ 	.word	0x00000008
.L_173:


//--------------------- .nv.info._Z8init_ullPyyi  --------------------------
	.section	.nv.info._Z8init_ullPyyi,"",@"SHT_CUDA_INFO"
	.sectionflags	@""
	.align	4


	//----- nvinfo : EIATTR_CUDA_API_VERSION
	.align		4
        /*0000*/ 	.byte	0x04, 0x37
        /*0002*/ 	.short	(.L_175 - .L_174)
.L_174:
        /*0004*/ 	.word	0x00000082


	//----- nvinfo : EIATTR_KPARAM_INFO
	.align		4
.L_175:
        /*0008*/ 	.byte	0x04, 0x17
        /*000a*/ 	.short	(.L_177 - .L_176)
.L_176:
        /*000c*/ 	.word	0x00000000
        /*0010*/ 	.short	0x0002
        /*0012*/ 	.short	0x0010
        /*0014*/ 	.byte	0x00, 0xf0, 0x11, 0x00


	//----- nvinfo : EIATTR_KPARAM_INFO
	.align		4
.L_177:
        /*0018*/ 	.byte	0x04, 0x17
        /*001a*/ 	.short	(.L_179 - .L_178)
.L_178:
        /*001c*/ 	.word	0x00000000
        /*0020*/ 	.short	0x0001
        /*0022*/ 	.short	0x0008
        /*0024*/ 	.byte	0x00, 0xf0, 0x21, 0x00


	//----- nvinfo : EIATTR_KPARAM_INFO
	.align		4
.L_179:
        /*0028*/ 	.byte	0x04, 0x17
        /*002a*/ 	.short	(.L_181 - .L_180)
.L_180:
        /*002c*/ 	.word	0x00000000
        /*0030*/ 	.short	0x0000
        /*0032*/ 	.short	0x0000
        /*0034*/ 	.byte	0x00, 0xf5, 0x21, 0x00


	//----- nvinfo : EIATTR_SPARSE_MMA_MASK
	.align		4
.L_181:
        /*0038*/ 	.byte	0x03, 0x50
        /*003a*/ 	.short	0x0000


	//----- nvinfo : EIATTR_MAXREG_COUNT
	.align		4
        /*003c*/ 	.byte	0x03, 0x1b
        /*003e*/ 	.short	0x00ff


	//----- nvinfo : EIATTR_MERCURY_ISA_VERSION
	.align		4
        /*0040*/ 	.byte	0x03, 0x5f
        /*0042*/ 	.short	0x0101


	//----- nvinfo : EIATTR_VRC_CTA_INIT_COUNT
	.align		4
        /*0044*/ 	.byte	0x02, 0x4a
	.zero		1
	.zero		1


	//----- nvinfo : EIATTR_EXIT_INSTR_OFFSETS
	.align		4
        /*0048*/ 	.byte	0x04, 0x1c
        /*004a*/ 	.short	(.L_183 - .L_182)


	//   ....[0]....
.L_182:
        /*004c*/ 	.word	0x00000070


	//   ....[1]....
        /*0050*/ 	.word	0x000000d0


	//----- nvinfo : EIATTR_CBANK_PARAM_SIZE
	.align		4
.L_183:
        /*0054*/ 	.byte	0x03, 0x19
        /*0056*/ 	.short	0x0014


	//----- nvinfo : EIATTR_PARAM_CBANK
	.align		4
        /*0058*/ 	.byte	0x04, 0x0a
        /*005a*/ 	.short	(.L_185 - .L_184)
	.align		4
.L_184:
        /*005c*/ 	.word	index@(.nv.constant0._Z8init_ullPyyi)
        /*0060*/ 	.short	0x0380
        /*0062*/ 	.short	0x0014


	//----- nvinfo : EIATTR_SW_WAR
	.align		4
.L_185:
        /*0064*/ 	.byte	0x04, 0x36
        /*0066*/ 	.short	(.L_187 - .L_186)
.L_186:
        /*0068*/ 	.word	0x00000008
.L_187:


//--------------------- .nv.info._Z10init_floatPffi --------------------------
	.section	.nv.info._Z10init_floatPffi,"",@"SHT_CUDA_INFO"
	.sectionflags	@""
	.align	4


	//----- nvinfo : EIATTR_CUDA_API_VERSION
	.align		4
        /*0000*/ 	.byte	0x04, 0x37
        /*0002*/ 	.short	(.L_189 - .L_188)
.L_188:
        /*0004*/ 	.word	0x00000082


	//----- nvinfo : EIATTR_KPARAM_INFO
	.align		4
.L_189:
        /*0008*/ 	.byte	0x04, 0x17
        /*000a*/ 	.short	(.L_191 - .L_190)
.L_190:
        /*000c*/ 	.word	0x00000000
        /*0010*/ 	.short	0x0002
        /*0012*/ 	.short	0x000c
        /*0014*/ 	.byte	0x00, 0xf0, 0x11, 0x00


	//----- nvinfo : EIATTR_KPARAM_INFO
	.align		4
.L_191:
        /*0018*/ 	.byte	0x04, 0x17
        /*001a*/ 	.short	(.L_193 - .L_192)
.L_192:
        /*001c*/ 	.word	0x00000000
        /*0020*/ 	.short	0x0001
        /*0022*/ 	.short	0x0008
        /*0024*/ 	.byte	0x00, 0xf0, 0x11, 0x00


	//----- nvinfo : EIATTR_KPARAM_INFO
	.align		4
.L_193:
        /*0028*/ 	.byte	0x04, 0x17
        /*002a*/ 	.short	(.L_195 - .L_194)
.L_194:
        /*002c*/ 	.word	0x00000000
        /*0030*/ 	.short	0x0000
        /*0032*/ 	.short	0x0000
        /*0034*/ 	.byte	0x00, 0xf5, 0x21, 0x00


	//----- nvinfo : EIATTR_SPARSE_MMA_MASK
	.align		4
.L_195:
        /*0038*/ 	.byte	0x03, 0x50
        /*003a*/ 	.short	0x0000


	//----- nvinfo : EIATTR_MAXREG_COUNT
	.align		4
        /*003c*/ 	.byte	0x03, 0x1b
        /*003e*/ 	.short	0x00ff


	//----- nvinfo : EIATTR_MERCURY_ISA_VERSION
	.align		4
        /*0040*/ 	.byte	0x03, 0x5f
        /*0042*/ 	.short	0x0101


	//----- nvinfo : EIATTR_VRC_CTA_INIT_COUNT
	.align		4
        /*0044*/ 	.byte	0x02, 0x4a
	.zero		1
	.zero		1


	//----- nvinfo : EIATTR_EXIT_INSTR_OFFSETS
	.align		4
        /*0048*/ 	.byte	0x04, 0x1c
        /*004a*/ 	.short	(.L_197 - .L_196)


	//   ....[0]....
.L_196:
        /*004c*/ 	.word	0x00000070


	//   ....[1]....
        /*0050*/ 	.word	0x000000d0


	//----- nvinfo : EIATTR_CBANK_PARAM_SIZE
	.align		4
.L_197:
        /*0054*/ 	.byte	0x03, 0x19
        /*0056*/ 	.short	0x0010


	//----- nvinfo : EIATTR_PARAM_CBANK
	.align		4
        /*0058*/ 	.byte	0x04, 0x0a
        /*005a*/ 	.short	(.L_199 - .L_198)
	.align		4
.L_198:
        /*005c*/ 	.word	index@(.nv.constant0._Z10init_floatPffi)
        /*0060*/ 	.short	0x0380
        /*0062*/ 	.short	0x0010


	//----- nvinfo : EIATTR_SW_WAR
	.align		4
.L_199:
        /*0064*/ 	.byte	0x04, 0x36
        /*0066*/ 	.short	(.L_201 - .L_200)
.L_200:
        /*0068*/ 	.word	0x00000008
.L_201:


//--------------------- .nv.info._Z8init_intPiii  --------------------------
	.section	.nv.info._Z8init_intPiii,"",@"SHT_CUDA_INFO"
	.sectionflags	@""
	.align	4


	//----- nvinfo : EIATTR_CUDA_API_VERSION
	.align		4
        /*0000*/ 	.byte	0x04, 0x37
        /*0002*/ 	.short	(.L_203 - .L_202)
.L_202:
        /*0004*/ 	.word	0x00000082


	//----- nvinfo : EIATTR_KPARAM_INFO
	.align		4
.L_203:
        /*0008*/ 	.byte	0x04, 0x17
        /*000a*/ 	.short	(.L_205 - .L_204)
.L_204:
        /*000c*/ 	.word	0x00000000
        /*0010*/ 	.short	0x0002
        /*0012*/ 	.short	0x000c
        /*0014*/ 	.byte	0x00, 0xf0, 0x11, 0x00


	//----- nvinfo : EIATTR_KPARAM_INFO
	.align		4
.L_205:
        /*0018*/ 	.byte	0x04, 0x17
        /*001a*/ 	.short	(.L_207 - .L_206)
.L_206:
        /*001c*/ 	.word	0x00000000
        /*0020*/ 	.short	0x0001
        /*0022*/ 	.short	0x0008
        /*0024*/ 	.byte	0x00, 0xf0, 0x11, 0x00


	//----- nvinfo : EIATTR_KPARAM_INFO
	.align		4
.L_207:
        /*0028*/ 	.byte	0x04, 0x17
        /*002a*/ 	.short	(.L_209 - .L_208)
.L_208:
        /*002c*/ 	.word	0x00000000
        /*0030*/ 	.short	0x0000
        /*0032*/ 	.short	0x0000
        /*0034*/ 	.byte	0x00, 0xf5, 0x21, 0x00


	//----- nvinfo : EIATTR_SPARSE_MMA_MASK
	.align		4
.L_209:
        /*0038*/ 	.byte	0x03, 0x50
        /*003a*/ 	.short	0x0000


	//----- nvinfo : EIATTR_MAXREG_COUNT
	.align		4
        /*003c*/ 	.byte	0x03, 0x1b
        /*003e*/ 	.short	0x00ff


	//----- nvinfo : EIATTR_MERCURY_ISA_VERSION
	.align		4
        /*0040*/ 	.byte	0x03, 0x5f
        /*0042*/ 	.short	0x0101


	//----- nvinfo : EIATTR_VRC_CTA_INIT_COUNT
	.align		4
        /*0044*/ 	.byte	0x02, 0x4a
	.zero		1
	.zero		1


	//----- nvinfo : EIATTR_EXIT_INSTR_OFFSETS
	.align		4
        /*0048*/ 	.byte	0x04, 0x1c
        /*004a*/ 	.short	(.L_211 - .L_210)


	//   ....[0]....
.L_210:
        /*004c*/ 	.word	0x00000070


	//   ....[1]....
        /*0050*/ 	.word	0x000000d0


	//----- nvinfo : EIATTR_CBANK_PARAM_SIZE
	.align		4
.L_211:
        /*0054*/ 	.byte	0x03, 0x19
        /*0056*/ 	.short	0x0010


	//----- nvinfo : EIATTR_PARAM_CBANK
	.align		4
        /*0058*/ 	.byte	0x04, 0x0a
        /*005a*/ 	.short	(.L_213 - .L_212)
	.align		4
.L_212:
        /*005c*/ 	.word	index@(.nv.constant0._Z8init_intPiii)
        /*0060*/ 	.short	0x0380
        /*0062*/ 	.short	0x0010


	//----- nvinfo : EIATTR_SW_WAR
	.align		4
.L_213:
        /*0064*/ 	.byte	0x04, 0x36
        /*0066*/ 	.short	(.L_215 - .L_214)
.L_214:
        /*0068*/ 	.word	0x00000008
.L_215:


//--------------------- .nv.callgraph             --------------------------
	.section	.nv.callgraph,"",@"SHT_CUDA_CALLGRAPH"
	.align	4
	.sectionentsize	8
	.align		4
        /*0000*/ 	.word	0x00000000
	.align		4
        /*0004*/ 	.word	0xffffffff
	.align		4
        /*0008*/ 	.word	0x00000000
	.align		4
        /*000c*/ 	.word	0xfffffffe
	.align		4
        /*0010*/ 	.word	0x00000000
	.align		4
        /*0014*/ 	.word	0xfffffffd
	.align		4
        /*0018*/ 	.word	0x00000000
	.align		4
        /*001c*/ 	.word	0xfffffffc


//--------------------- .text._Z15pointer_jumpingPiiS_ --------------------------
	.section	.text._Z15pointer_jumpingPiiS_,"ax",@progbits
	.align	128
        .global         _Z15pointer_jumpingPiiS_
        .type           _Z15pointer_jumpingPiiS_,@function
        .size           _Z15pointer_jumpingPiiS_,(.L_x_126 - _Z15pointer_jumpingPiiS_)
        .other          _Z15pointer_jumpingPiiS_,@"STO_CUDA_ENTRY STV_DEFAULT"
_Z15pointer_jumpingPiiS_:
.text._Z15pointer_jumpingPiiS_:
[----:B------:R-:W-:Y:S01]  /*0000*/  LDC R1, c[0x0][0x37c] ;  /* 0x0000df00ff017b82 */ /* 0x000fe20000000800 */
[----:B------:R-:W0:Y:S07]  /*0010*/  S2R R0, SR_TID.X ;  /* 0x0000000000007919 */ /* 0x000e2e0000002100 */
[----:B------:R-:W0:Y:S01]  /*0020*/  S2UR UR4, SR_CTAID.X ;  /* 0x00000000000479c3 */ /* 0x000e220000002500 */
[----:B------:R-:W1:Y:S07]  /*0030*/  LDCU UR5, c[0x0][0x388] ;  /* 0x00007100ff0577ac */ /* 0x000e6e0008000800 */
[----:B------:R-:W0:Y:S02]  /*0040*/  LDC R3, c[0x0][0x360] ;  /* 0x0000d800ff037b82 */ /* 0x000e240000000800 */
[----:B0-----:R-:W-:-:S05]  /*0050*/  IMAD R3, R3, UR4, R0 ;  /* 0x0000000403037c24 */ /* 0x001fca000f8e0200 */
[----:B-1----:R-:W-:-:S13]  /*0060*/  ISETP.GE.AND P0, PT, R3, UR5, PT ;  /* 0x0000000503007c0c */ /* 0x002fda000bf06270 */
[----:B------:R-:W-:Y:S05]  /*0070*/  @P0 EXIT ;  /* 0x000000000000094d */ /* 0x000fea0003800000 */
[----:B------:R-:W0:Y:S01]  /*0080*/  LDC.64 R4, c[0x0][0x380] ;  /* 0x0000e000ff047b82 */ /* 0x000e220000000a00 */
[----:B------:R-:W1:Y:S01]  /*0090*/  LDCU.64 UR4, c[0x0][0x358] ;  /* 0x00006b00ff0477ac */ /* 0x000e620008000a00 */
[----:B0-----:R-:W-:-:S05]  /*00a0*/  IMAD.WIDE R2, R3, 0x4, R4 ;  /* 0x0000000403027825 */ /* 0x001fca00078e0204 */
[----:B-1----:R-:W2:Y:S02]  /*00b0*/  LDG.E R7, desc[UR4][R2.64] ;  /* 0x0000000402077981 */ /* 0x002ea4000c1e1900 */
[----:B--2---:R-:W-:-:S05]  /*00c0*/  IMAD.WIDE R4, R7, 0x4, R4 ;  /* 0x0000000407047825 */ /* 0x004fca00078e0204 */
[----:B------:R-:W2:Y:S02]  /*00d0*/  LDG.E R0, desc[UR4][R4.64] ;  /* 0x0000000404007981 */ /* 0x000ea4000c1e1900 */
[----:B--2---:R-:W-:-:S13]  /*00e0*/  ISETP.NE.AND P0, PT, R0, R7, PT ;  /* 0x000000070000720c */ /* 0x004fda0003f05270 */
[----:B------:R-:W-:Y:S05]  /*00f0*/  @!P0 EXIT ;  /* 0x000000000000894d */ /* 0x000fea0003800000 */
[----:B------:R-:W0:Y:S01]  /*0100*/  LDC.64 R4, c[0x0][0x390] ;  /* 0x0000e400ff047b82 */ /* 0x000e220000000a00 */
[----:B------:R-:W-:Y:S01]  /*0110*/  HFMA2 R7, -RZ, RZ, 0, 5.9604644775390625e-08 ;  /* 0x00000001ff077431 */ /* 0x000fe200000001ff */
[----:B------:R-:W-:Y:S04]  /*0120*/  STG.E desc[UR4][R2.64], R0 ;  /* 0x0000000002007986 */ /* 0x000fe8000c101904 */
[----:B0-----:R-:W-:Y:S01]  /*0130*/  STG.E desc[UR4][R4.64], R7 ;  /* 0x0000000704007986 */ /* 0x001fe2000c101904 */
[----:B------:R-:W-:Y:S05]  /*0140*/  EXIT ;  /* 0x000000000000794d */ /* 0x000fea0003800000 */
.L_x_0:
[----:B------:R-:W-:-:S00]  /*0150*/  BRA `(.L_x_0) ;  /* 0xfffffffc00fc7947 */ /* 0x000fc0000383ffff */
[----:B------:R-:W-:-:S00]  /*0160*/  NOP ;  /* 0x0000000000007918 */ /* 0x000fc00000000000 */
        /* <DEDUP_REMOVED lines=9> */
.L_x_126:


//--------------------- .text._Z16merge_componentsPiPKiPKyi --------------------------
	.section	.text._Z16merge_componentsPiPKiPKyi,"ax",@progbits
	.align	128
        .global         _Z16merge_componentsPiPKiPKyi
        .type           _Z16merge_componentsPiPKiPKyi,@function
        .size           _Z16merge_componentsPiPKiPKyi,(.L_x_127 - _Z16merge_componentsPiPKiPKyi)
        .other          _Z16merge_componentsPiPKiPKyi,@"STO_CUDA_ENTRY STV_DEFAULT"
_Z16merge_componentsPiPKiPKyi:
.text._Z16merge_componentsPiPKiPKyi:
        /* <DEDUP_REMOVED lines=10> */
[----:B0-----:R-:W-:-:S06]  /*00a0*/  IMAD.WIDE R2, R9, 0x4, R6 ;  /* 0x0000000409027825 */ /* 0x001fcc00078e0206 */
[----:B-1----:R-:W2:Y:S02]  /*00b0*/  LDG.E R2, desc[UR4][R2.64] ;  /* 0x0000000402027981 */ /* 0x002ea4000c1e1900 */
[----:B--2---:R-:W-:-:S13]  /*00c0*/  ISETP.NE.AND P0, PT, R2, R9, PT ;  /* 0x000000090200720c */ /* 0x004fda0003f05270 */
[----:B------:R-:W-:Y:S05]  /*00d0*/  @P0 EXIT ;  /* 0x000000000000094d */ /* 0x000fea0003800000 */
[----:B------:R-:W0:Y:S02]  /*00e0*/  LDC.64 R2, c[0x0][0x390] ;  /* 0x0000e400ff027b82 */ /* 0x000e240000000a00 */
[----:B0-----:R-:W-:-:S06]  /*00f0*/  IMAD.WIDE R2, R9, 0x8, R2 ;  /* 0x0000000809027825 */ /* 0x001fcc00078e0202 */
[----:B------:R-:W2:Y:S02]  /*0100*/  LDG.E.64.CONSTANT R2, desc[UR4][R2.64] ;  /* 0x0000000402027981 */ /* 0x000ea4000c1e9b00 */
[----:B--2---:R-:W-:-:S04]  /*0110*/  ISETP.NE.U32.AND P0, PT, R2, -0x1, PT ;  /* 0xffffffff0200780c */ /* 0x004fc80003f05070 */
[----:B------:R-:W-:-:S13]  /*0120*/  ISETP.NE.AND.EX P0, PT, R3, -0x1, PT, P0 ;  /* 0xffffffff0300780c */ /* 0x000fda0003f05300 */
[----:B------:R-:W-:Y:S05]  /*0130*/  @!P0 EXIT ;  /* 0x000000000000894d */ /* 0x000fea0003800000 */
[----:B------:R-:W0:Y:S01]  /*0140*/  LDCU.64 UR6, c[0x0][0x388] ;  /* 0x00007100ff0677ac */ /* 0x000e220008000a00 */
[----:B------:R-:W-:-:S04]  /*0150*/  SHF.R.S64 R4, RZ, 0x1e, R2 ;  /* 0x0000001eff047819 */ /* 0x000fc80000001002 */
[----:B0-----:R-:W-:-:S04]  /*0160*/  IADD3 R4, P0, PT, R4, UR6, RZ ;  /* 0x0000000604047c10 */ /* 0x001fc8000ff1e0ff */
[----:B------:R-:W-:-:S06]  /*0170*/  LEA.HI.X.SX32 R5, R2, UR7, 0x2, P0 ;  /* 0x0000000702057c11 */ /* 0x000fcc00080f16ff */
[----:B------:R-:W2:Y:S02]  /*0180*/  LDG.E.CONSTANT R5, desc[UR4][R4.64] ;  /* 0x0000000404057981 */ /* 0x000ea4000c1e9900 */
[----:B--2---:R-:W-:-:S13]  /*0190*/  ISETP.GE.AND P0, PT, R5, RZ, PT ;  /* 0x000000ff0500720c */ /* 0x004fda0003f06270 */
[----:B------:R-:W-:Y:S05]  /*01a0*/  @!P0 EXIT ;  /* 0x000000000000894d */ /* 0x000fea0003800000 */
[----:B------:R-:W-:-:S06]  /*01b0*/  IMAD.WIDE.U32 R2, R5, 0x4, R6 ;  /* 0x0000000405027825 */ /* 0x000fcc00078e0006 */
[----:B------:R-:W2:Y:S02]  /*01c0*/  LDG.E R2, desc[UR4][R2.64] ;  /* 0x0000000402027981 */ /* 0x000ea4000c1e1900 */
[----:B--2---:R-:W-:-:S13]  /*01d0*/  ISETP.NE.AND P0, PT, R2, R9, PT ;  /* 0x000000090200720c */ /* 0x004fda0003f05270 */
[----:B------:R-:W-:Y:S05]  /*01e0*/  @!P0 EXIT ;  /* 0x000000000000894d */ /* 0x000fea0003800000 */
[CC--:B------:R-:W-:Y:S02]  /*01f0*/  VIMNMX R8, PT, PT, R9.reuse, R2.reuse, !PT ;  /* 0x0000000209087248 */ /* 0x0c0fe40007fe0100 */
[----:B------:R-:W-:-:S03]  /*0200*/  VIMNMX R9, PT, PT, R9, R2, PT ;  /* 0x0000000209097248 */ /* 0x000fc60003fe0100 */
[----:B------:R-:W-:-:S05]  /*0210*/  IMAD.WIDE R2, R8, 0x4, R6 ;  /* 0x0000000408027825 */ /* 0x000fca00078e0206 */
[----:B------:R-:W-:Y:S01]  /*0220*/  ATOMG.E.CAS.STRONG.GPU PT, RZ, [R2], R8, R9 ;  /* 0x0000000802ff73a9 */ /* 0x000fe200001ee109 */
[----:B------:R-:W-:Y:S05]  /*0230*/  EXIT ;  /* 0x000000000000794d */ /* 0x000fea0003800000 */
.L_x_1:
        /* <DEDUP_REMOVED lines=12> */
.L_x_127:


//--------------------- .text._Z17collect_mst_edgesPKiS0_PKfPKyP7MSTEdgePiii --------------------------
	.section	.text._Z17collect_mst_edgesPKiS0_PKfPKyP7MSTEdgePiii,"ax",@progbits
	.align	128
        .global         _Z17collect_mst_edgesPKiS0_PKfPKyP7MSTEdgePiii
        .type           _Z17collect_mst_edgesPKiS0_PKfPKyP7MSTEdgePiii,@function
        .size           _Z17collect_mst_edgesPKiS0_PKfPKyP7MSTEdgePiii,(.L_x_128 - _Z17collect_mst_edgesPKiS0_PKfPKyP7MSTEdgePiii)
        .other          _Z17collect_mst_edgesPKiS0_PKfPKyP7MSTEdgePiii,@"STO_CUDA_ENTRY STV_DEFAULT"
_Z17collect_mst_edgesPKiS0_PKfPKyP7MSTEdgePiii:
.text._Z17collect_mst_edgesPKiS0_PKfPKyP7MSTEdgePiii:
        /* <DEDUP_REMOVED lines=9> */
[----:B------:R-:W1:Y:S07]  /*0090*/  LDCU.64 UR4, c[0x0][0x358] ;  /* 0x00006b00ff0477ac */ /* 0x000e6e0008000a00 */
[----:B------:R-:W2:Y:S01]  /*00a0*/  LDC.64 R8, c[0x0][0x398] ;  /* 0x0000e600ff087b82 */ /* 0x000ea20000000a00 */
[----:B0-----:R-:W-:-:S06]  /*00b0*/  IMAD.WIDE R4, R0, 0x4, R2 ;  /* 0x0000000400047825 */ /* 0x001fcc00078e0202 */
[----:B-1----:R-:W2:Y:S02]  /*00c0*/  LDG.E.CONSTANT R4, desc[UR4][R4.64] ;  /* 0x0000000404047981 */ /* 0x002ea4000c1e9900 */
[----:B--2---:R-:W-:-:S06]  /*00d0*/  IMAD.WIDE R6, R4, 0x8, R8 ;  /* 0x0000000804067825 */ /* 0x004fcc00078e0208 */
[----:B------:R-:W2:Y:S02]  /*00e0*/  LDG.E.64.CONSTANT R6, desc[UR4][R6.64] ;  /* 0x0000000406067981 */ /* 0x000ea4000c1e9b00 */
[----:B--2---:R-:W-:Y:S02]  /*00f0*/  ISETP.NE.AND P0, PT, R0, R6, PT ;  /* 0x000000060000720c */ /* 0x004fe40003f05270 */
[----:B------:R-:W-:-:S04]  /*0100*/  ISETP.EQ.U32.AND P1, PT, R6, -0x1, PT ;  /* 0xffffffff0600780c */ /* 0x000fc80003f22070 */
[----:B------:R-:W-:-:S13]  /*0110*/  ISETP.EQ.OR.EX P0, PT, R7, -0x1, P0, P1 ;  /* 0xffffffff0700780c */ /* 0x000fda0000702710 */
[----:B------:R-:W-:Y:S05]  /*0120*/  @P0 EXIT ;  /* 0x000000000000094d */ /* 0x000fea0003800000 */
[----:B------:R-:W0:Y:S02]  /*0130*/  LDC.64 R6, c[0x0][0x388] ;  /* 0x0000e200ff067b82 */ /* 0x000e240000000a00 */
[----:B0-----:R-:W-:-:S05]  /*0140*/  IMAD.WIDE R6, R0, 0x4, R6 ;  /* 0x0000000400067825 */ /* 0x001fca00078e0206 */
[----:B------:R-:W2:Y:S02]  /*0150*/  LDG.E.CONSTANT R5, desc[UR4][R6.64] ;  /* 0x0000000406057981 */ /* 0x000ea4000c1e9900 */
[----:B--2---:R-:W-:-:S13]  /*0160*/  ISETP.GE.AND P0, PT, R5, RZ, PT ;  /* 0x000000ff0500720c */ /* 0x004fda0003f06270 */
[----:B------:R-:W-:Y:S05]  /*0170*/  @!P0 EXIT ;  /* 0x000000000000894d */ /* 0x000fea0003800000 */
[----:B------:R-:W-:-:S06]  /*0180*/  IMAD.WIDE.U32 R6, R5, 0x4, R2 ;  /* 0x0000000405067825 */ /* 0x000fcc00078e0002 */
[----:B------:R-:W2:Y:S02]  /*0190*/  LDG.E.CONSTANT R7, desc[UR4][R6.64] ;  /* 0x0000000406077981 */ /* 0x000ea4000c1e9900 */
[----:B--2---:R-:W-:-:S13]  /*01a0*/  ISETP.NE.AND P0, PT, R7, R4, PT ;  /* 0x000000040700720c */ /* 0x004fda0003f05270 */
[----:B------:R-:W-:Y:S05]  /*01b0*/  @!P0 EXIT ;  /* 0x000000000000894d */ /* 0x000fea0003800000 */
[----:B------:R-:W-:Y:S01]  /*01c0*/  ISETP.GT.AND P0, PT, R4, R7, PT ;  /* 0x000000070400720c */ /* 0x000fe20003f04270 */
[----:B------:R-:W-:-:S12]  /*01d0*/  BSSY.RECONVERGENT B0, `(.L_x_2) ;  /* 0x0000018000007945 */ /* 0x000fd80003800200 */
[----:B------:R-:W-:Y:S05]  /*01e0*/  @!P0 BRA `(.L_x_3) ;  /* 0x0000000000588947 */ /* 0x000fea0003800000 */
[----:B------:R-:W-:-:S06]  /*01f0*/  IMAD.WIDE R6, R7, 0x8, R8 ;  /* 0x0000000807067825 */ /* 0x000fcc00078e0208 */
[----:B------:R-:W2:Y:S02]  /*0200*/  LDG.E.64.CONSTANT R6, desc[UR4][R6.64] ;  /* 0x0000000406067981 */ /* 0x000ea4000c1e9b00 */
[C---:B--2---:R-:W-:Y:S02]  /*0210*/  ISETP.NE.U32.AND P0, PT, R6.reuse, -0x1, PT ;  /* 0xffffffff0600780c */ /* 0x044fe40003f05070 */
[C---:B------:R-:W-:Y:S02]  /*0220*/  ISETP.GE.AND P1, PT, R6.reuse, UR7, PT ;  /* 0x0000000706007c0c */ /* 0x040fe4000bf26270 */
[----:B------:R-:W-:Y:S02]  /*0230*/  ISETP.NE.AND.EX P0, PT, R7, -0x1, PT, P0 ;  /* 0xffffffff0700780c */ /* 0x000fe40003f05300 */
[----:B------:R-:W-:-:S04]  /*0240*/  ISETP.LT.OR P1, PT, R6, RZ, P1 ;  /* 0x000000ff0600720c */ /* 0x000fc80000f21670 */
[----:B------:R-:W-:-:S13]  /*0250*/  PLOP3.LUT P0, PT, P0, P1, PT, 0x8f, 0xf8 ;  /* 0x0000000000f8781c */ /* 0x000fda0000703177 */
[----:B------:R-:W-:Y:S05]  /*0260*/  @P0 BRA `(.L_x_3) ;  /* 0x0000000000380947 */ /* 0x000fea0003800000 */
[----:B------:R-:W0:Y:S01]  /*0270*/  LDCU.64 UR8, c[0x0][0x388] ;  /* 0x00007100ff0877ac */ /* 0x000e220008000a00 */
[C---:B------:R-:W-:Y:S01]  /*0280*/  IMAD.SHL.U32 R8, R6.reuse, 0x4, RZ ;  /* 0x0000000406087824 */ /* 0x040fe200078e00ff */
[----:B------:R-:W-:-:S04]  /*0290*/  SHF.L.U64.HI R7, R6, 0x2, R7 ;  /* 0x0000000206077819 */ /* 0x000fc80000010207 */
[----:B------:R-:W-:Y:S02]  /*02a0*/  LOP3.LUT R6, R8, 0xfffffffc, RZ, 0xc0, !PT ;  /* 0xfffffffc08067812 */ /* 0x000fe400078ec0ff */
[----:B------:R-:W-:Y:S02]  /*02b0*/  LOP3.LUT R7, R7, 0x1, RZ, 0xc0, !PT ;  /* 0x0000000107077812 */ /* 0x000fe400078ec0ff */
[----:B0-----:R-:W-:-:S04]  /*02c0*/  IADD3 R6, P0, PT, R6, UR8, RZ ;  /* 0x0000000806067c10 */ /* 0x001fc8000ff1e0ff */
[----:B------:R-:W-:-:S06]  /*02d0*/  IADD3.X R7, PT, PT, R7, UR9, RZ, P0, !PT ;  /* 0x0000000907077c10 */ /* 0x000fcc00087fe4ff */
[----:B------:R-:W2:Y:S02]  /*02e0*/  LDG.E.CONSTANT R7, desc[UR4][R6.64] ;  /* 0x0000000406077981 */ /* 0x000ea4000c1e9900 */
[----:B--2---:R-:W-:-:S13]  /*02f0*/  ISETP.GE.AND P0, PT, R7, RZ, PT ;  /* 0x000000ff0700720c */ /* 0x004fda0003f06270 */
[----:B------:R-:W-:Y:S05]  /*0300*/  @!P0 BRA `(.L_x_3) ;  /* 0x0000000000108947 */ /* 0x000fea0003800000 */
[----:B------:R-:W-:-:S06]  /*0310*/  IMAD.WIDE.U32 R2, R7, 0x4, R2 ;  /* 0x0000000407027825 */ /* 0x000fcc00078e0002 */
[----:B------:R-:W2:Y:S02]  /*0320*/  LDG.E.CONSTANT R3, desc[UR4][R2.64] ;  /* 0x0000000402037981 */ /* 0x000ea4000c1e9900 */
[----:B--2---:R-:W-:-:S13]  /*0330*/  ISETP.NE.AND P0, PT, R3, R4, PT ;  /* 0x000000040300720c */ /* 0x004fda0003f05270 */
[----:B------:R-:W-:Y:S05]  /*0340*/  @!P0 EXIT ;  /* 0x000000000000894d */ /* 0x000fea0003800000 */
.L_x_3:
[----:B------:R-:W-:Y:S05]  /*0350*/  BSYNC.RECONVERGENT B0 ;  /* 0x0000000000007941 */ /* 0x000fea0003800200 */
.L_x_2:
[----:B------:R-:W0:Y:S01]  /*0360*/  S2R R9, SR_LANEID ;  /* 0x0000000000097919 */ /* 0x000e220000000000 */
[----:B------:R-:W-:Y:S01]  /*0370*/  VOTEU.ANY UR6, UPT, PT ;  /* 0x0000000000067886 */ /* 0x000fe200038e0100 */
[----:B------:R-:W1:Y:S01]  /*0380*/  LDC.64 R2, c[0x0][0x3a8] ;  /* 0x0000ea00ff027b82 */ /* 0x000e620000000a00 */
[----:B------:R-:W0:Y:S08]  /*0390*/  FLO.U32 R4, UR6 ;  /* 0x0000000600047d00 */ /* 0x000e3000080e0000 */
[----:B------:R-:W1:Y:S01]  /*03a0*/  POPC R7, UR6 ;  /* 0x0000000600077d09 */ /* 0x000e620008000000 */
[----:B0-----:R-:W-:-:S13]  /*03b0*/  ISETP.EQ.U32.AND P0, PT, R4, R9, PT ;  /* 0x000000090400720c */ /* 0x001fda0003f02070 */
[----:B-1----:R-:W2:Y:S01]  /*03c0*/  @P0 ATOMG.E.ADD.STRONG.GPU PT, R3, desc[UR4][R2.64], R7 ;  /* 0x80000007020309a8 */ /* 0x002ea200081ef104 */
[----:B------:R-:W0:Y:S02]  /*03d0*/  S2R R6, SR_LTMASK ;  /* 0x0000000000067919 */ /* 0x000e240000003900 */
[----:B0-----:R-:W-:Y:S01]  /*03e0*/  LOP3.LUT R6, R6, UR6, RZ, 0xc0, !PT ;  /* 0x0000000606067c12 */ /* 0x001fe2000f8ec0ff */
[----:B------:R-:W0:Y:S05]  /*03f0*/  LDCU UR6, c[0x0][0x3b0] ;  /* 0x00007600ff0677ac */ /* 0x000e2a0008000800 */
[----:B------:R-:W1:Y:S01]  /*0400*/  POPC R6, R6 ;  /* 0x0000000600067309 */ /* 0x000e620000000000 */
[----:B--2---:R-:W1:Y:S02]  /*0410*/  SHFL.IDX PT, R9, R3, R4, 0x1f ;  /* 0x00001f0403097589 */ /* 0x004e6400000e0000 */
[----:B-1----:R-:W-:-:S05]  /*0420*/  IMAD.IADD R9, R9, 0x1, R6 ;  /* 0x0000000109097824 */ /* 0x002fca00078e0206 */
[----:B0-----:R-:W-:-:S13]  /*0430*/  ISETP.GE.AND P0, PT, R9, UR6, PT ;  /* 0x0000000609007c0c */ /* 0x001fda000bf06270 */
[----:B------:R-:W-:Y:S05]  /*0440*/  @P0 EXIT ;  /* 0x000000000000094d */ /* 0x000fea0003800000 */
[----:B------:R-:W0:Y:S08]  /*0450*/  LDC.64 R6, c[0x0][0x390] ;  /* 0x0000e400ff067b82 */ /* 0x000e300000000a00 */
[----:B------:R-:W1:Y:S01]  /*0460*/  LDC.64 R2, c[0x0][0x3a0] ;  /* 0x0000e800ff027b82 */ /* 0x000e620000000a00 */
[----:B0-----:R-:W-:-:S06]  /*0470*/  IMAD.WIDE R6, R0, 0x4, R6 ;  /* 0x0000000400067825 */ /* 0x001fcc00078e0206 */
[----:B------:R-:W2:Y:S01]  /*0480*/  LDG.E.CONSTANT R7, desc[UR4][R6.64] ;  /* 0x0000000406077981 */ /* 0x000ea2000c1e9900 */
[----:B-1----:R-:W-:-:S05]  /*0490*/  IMAD.WIDE R2, R9, 0xc, R2 ;  /* 0x0000000c09027825 */ /* 0x002fca00078e0202 */
[----:B------:R-:W-:Y:S04]  /*04a0*/  STG.E desc[UR4][R2.64+0x4], R5 ;  /* 0x0000040502007986 */ /* 0x000fe8000c101904 */
[----:B------:R-:W-:Y:S04]  /*04b0*/  STG.E desc[UR4][R2.64], R0 ;  /* 0x0000000002007986 */ /* 0x000fe8000c101904 */
[----:B--2---:R-:W-:Y:S01]  /*04c0*/  STG.E desc[UR4][R2.64+0x8], R7 ;  /* 0x0000080702007986 */ /* 0x004fe2000c101904 */
[----:B------:R-:W-:Y:S05]  /*04d0*/  EXIT ;  /* 0x000000000000794d */ /* 0x000fea0003800000 */
.L_x_4:
        /* <DEDUP_REMOVED lines=10> */
.L_x_128:


//--------------------- .text._Z23find_component_min_edgePKiS0_PKfPyi --------------------------
	.section	.text._Z23find_component_min_edgePKiS0_PKfPyi,"ax",@progbits
	.align	128
        .global         _Z23find_component_min_edgePKiS0_PKfPyi
        .type           _Z23find_component_min_edgePKiS0_PKfPyi,@function
        .size           _Z23find_component_min_edgePKiS0_PKfPyi,(.L_x_129 - _Z23find_component_min_edgePKiS0_PKfPyi)
        .other          _Z23find_component_min_edgePKiS0_PKfPyi,@"STO_CUDA_ENTRY STV_DEFAULT"
_Z23find_component_min_edgePKiS0_PKfPyi:
.text._Z23find_component_min_edgePKiS0_PKfPyi:
        /* <DEDUP_REMOVED lines=11> */
[----:B-1----:R-:W2:Y:S02]  /*00b0*/  LDG.E.CONSTANT R2, desc[UR4][R2.64] ;  /* 0x0000000402027981 */ /* 0x002ea4000c1e9900 */
[----:B--2---:R-:W-:-:S13]  /*00c0*/  ISETP.GE.AND P0, PT, R2, RZ, PT ;  /* 0x000000ff0200720c */ /* 0x004fda0003f06270 */
[----:B------:R-:W-:Y:S05]  /*00d0*/  @!P0 EXIT ;  /* 0x000000000000894d */ /* 0x000fea0003800000 */
[----:B------:R-:W0:Y:S08]  /*00e0*/  LDC.64 R2, c[0x0][0x380] ;  /* 0x0000e000ff027b82 */ /* 0x000e300000000a00 */
[----:B------:R-:W1:Y:S08]  /*00f0*/  LDC.64 R4, c[0x0][0x390] ;  /* 0x0000e400ff047b82 */ /* 0x000e700000000a00 */
[----:B------:R-:W2:Y:S01]  /*0100*/  LDC.64 R6, c[0x0][0x398] ;  /* 0x0000e600ff067b82 */ /* 0x000ea20000000a00 */
[----:B0-----:R-:W-:-:S06]  /*0110*/  IMAD.WIDE R2, R8, 0x4, R2 ;  /* 0x0000000408027825 */ /* 0x001fcc00078e0202 */
[----:B------:R-:W2:Y:S01]  /*0120*/  LDG.E.CONSTANT R3, desc[UR4][R2.64] ;  /* 0x0000000402037981 */ /* 0x000ea2000c1e9900 */
[----:B-1----:R-:W-:-:S05]  /*0130*/  IMAD.WIDE R4, R8, 0x4, R4 ;  /* 0x0000000408047825 */ /* 0x002fca00078e0204 */
[----:B------:R-:W3:Y:S01]  /*0140*/  LDG.E.CONSTANT R9, desc[UR4][R4.64] ;  /* 0x0000000404097981 */ /* 0x000ee2000c1e9900 */
[----:B--2---:R-:W-:-:S05]  /*0150*/  IMAD.WIDE R6, R3, 0x8, R6 ;  /* 0x0000000803067825 */ /* 0x004fca00078e0206 */
[----:B---3--:R-:W-:Y:S01]  /*0160*/  REDG.E.MIN.64.STRONG.GPU desc[UR4][R6.64], R8 ;  /* 0x000000080600798e */ /* 0x008fe2000c92e504 */
[----:B------:R-:W-:Y:S05]  /*0170*/  EXIT ;  /* 0x000000000000794d */ /* 0x000fea0003800000 */
.L_x_5:
        /* <DEDUP_REMOVED lines=16> */
.L_x_129:


//--------------------- .text._Z21find_closest_outgoingPK7Point3DPKiS3_S3_S3_i10GridParamsPiPf --------------------------
	.section	.text._Z21find_closest_outgoingPK7Point3DPKiS3_S3_S3_i10GridParamsPiPf,"ax",@progbits
	.align	128
        .global         _Z21find_closest_outgoingPK7Point3DPKiS3_S3_S3_i10GridParamsPiPf
        .type           _Z21find_closest_outgoingPK7Point3DPKiS3_S3_S3_i10GridParamsPiPf,@function
        .size           _Z21find_closest_outgoingPK7Point3DPKiS3_S3_S3_i10GridParamsPiPf,(.L_x_125 - _Z21find_closest_outgoingPK7Point3DPKiS3_S3_S3_i10GridParamsPiPf)
        .other          _Z21find_closest_outgoingPK7Point3DPKiS3_S3_S3_i10GridParamsPiPf,@"STO_CUDA_ENTRY STV_DEFAULT"
_Z21find_closest_outgoingPK7Point3DPKiS3_S3_S3_i10GridParamsPiPf:
.text._Z21find_closest_outgoingPK7Point3DPKiS3_S3_S3_i10GridParamsPiPf:
        /* <DEDUP_REMOVED lines=10> */
[----:B------:R-:W2:Y:S06]  /*00a0*/  LDCU UR4, c[0x0][0x3ac] ;  /* 0x00007580ff0477ac */ /* 0x000eac0008000800 */
[----:B------:R-:W3:Y:S08]  /*00b0*/  LDC.64 R22, c[0x0][0x3a0] ;  /* 0x0000e800ff167b82 */ /* 0x000ef00000000a00 */
[----:B------:R-:W4:Y:S01]  /*00c0*/  LDC R7, c[0x0][0x3b8] ;  /* 0x0000ee00ff077b82 */ /* 0x000f220000000800 */
[----:B0-----:R-:W-:-:S05]  /*00d0*/  IMAD.WIDE R2, R30, 0xc, R2 ;  /* 0x0000000c1e027825 */ /* 0x001fca00078e0202 */
[----:B-1----:R-:W2:Y:S01]  /*00e0*/  LDG.E.CONSTANT R28, desc[UR6][R2.64] ;  /* 0x00000006021c7981 */ /* 0x002ea2000c1e9900 */
[----:B---3--:R-:W-:-:S03]  /*00f0*/  IMAD.WIDE R22, R30, 0x4, R22 ;  /* 0x000000041e167825 */ /* 0x008fc600078e0216 */
[----:B------:R0:W5:Y:S04]  /*0100*/  LDG.E.CONSTANT R26, desc[UR6][R2.64+0x4] ;  /* 0x00000406021a7981 */ /* 0x000168000c1e9900 */
[----:B------:R0:W5:Y:S04]  /*0110*/  LDG.E.CONSTANT R24, desc[UR6][R2.64+0x8] ;  /* 0x0000080602187981 */ /* 0x000168000c1e9900 */
[----:B------:R0:W5:Y:S01]  /*0120*/  LDG.E.CONSTANT R22, desc[UR6][R22.64] ;  /* 0x0000000616167981 */ /* 0x000162000c1e9900 */
[----:B----4-:R-:W1:Y:S01]  /*0130*/  MUFU.RCP R4, R7 ;  /* 0x0000000700047308 */ /* 0x010e620000001000 */
[----:B------:R-:W-:Y:S01]  /*0140*/  BSSY.RECONVERGENT B0, `(.L_x_6) ;  /* 0x000000e000007945 */ /* 0x000fe20003800200 */
[----:B-1----:R-:W-:-:S04]  /*0150*/  FFMA R5, R4, -R7, 1 ;  /* 0x3f80000004057423 */ /* 0x002fc80000000807 */
[----:B------:R-:W-:Y:S01]  /*0160*/  FFMA R5, R4, R5, R4 ;  /* 0x0000000504057223 */ /* 0x000fe20000000004 */
[----:B--2---:R-:W-:-:S04]  /*0170*/  FADD R0, R28, -UR4 ;  /* 0x800000041c007e21 */ /* 0x004fc80008000000 */
[----:B------:R-:W1:Y:S01]  /*0180*/  FCHK P0, R0, R7 ;  /* 0x0000000700007302 */ /* 0x000e620000000000 */
[----:B------:R-:W-:-:S04]  /*0190*/  FFMA R4, R0, R5, RZ ;  /* 0x0000000500047223 */ /* 0x000fc800000000ff */
[----:B------:R-:W-:-:S04]  /*01a0*/  FFMA R6, R4, -R7, R0 ;  /* 0x8000000704067223 */ /* 0x000fc80000000000 */
[----:B------:R-:W-:Y:S01]  /*01b0*/  FFMA R29, R5, R6, R4 ;  /* 0x00000006051d7223 */ /* 0x000fe20000000004 */
[----:B01----:R-:W-:Y:S06]  /*01c0*/  @!P0 BRA `(.L_x_7) ;  /* 0x0000000000148947 */ /* 0x003fec0003800000 */
[----:B------:R-:W0:Y:S01]  /*01d0*/  LDCU UR4, c[0x0][0x3b8] ;  /* 0x00007700ff0477ac */ /* 0x000e220008000800 */
[----:B------:R-:W-:Y:S01]  /*01e0*/  MOV R2, 0x210 ;  /* 0x0000021000027802 */ /* 0x000fe20000000f00 */
[----:B0-----:R-:W-:-:S07]  /*01f0*/  IMAD.U32 R3, RZ, RZ, UR4 ;  /* 0x00000004ff037e24 */ /* 0x001fce000f8e00ff */
[----:B-----5:R-:W-:Y:S05]  /*0200*/  CALL.REL.NOINC `($__internal_1_$__cuda_sm3x_div_rn_noftz_f32_slowpath) ;  /* 0x0000003000ec7944 */ /* 0x020fea0003c00000 */
[----:B------:R-:W-:-:S07]  /*0210*/  IMAD.MOV.U32 R29, RZ, RZ, R5 ;  /* 0x000000ffff1d7224 */ /* 0x000fce00078e0005 */
.L_x_7:
[----:B------:R-:W-:Y:S05]  /*0220*/  BSYNC.RECONVERGENT B0 ;  /* 0x0000000000007941 */ /* 0x000fea0003800200 */
.L_x_6:
[----:B------:R-:W0:Y:S01]  /*0230*/  LDC R5, c[0x0][0x3bc] ;  /* 0x0000ef00ff057b82 */ /* 0x000e220000000800 */
[----:B------:R-:W1:Y:S01]  /*0240*/  LDCU UR4, c[0x0][0x3b0] ;  /* 0x00007600ff0477ac */ /* 0x000e620008000800 */
[----:B------:R-:W-:Y:S01]  /*0250*/  F2I.TRUNC.NTZ R29, R29 ;  /* 0x0000001d001d7305 */ /* 0x000fe2000020f100 */
[----:B------:R-:W-:Y:S01]  /*0260*/  BSSY.RECONVERGENT B0, `(.L_x_8) ;  /* 0x000000f000007945 */ /* 0x000fe20003800200 */
[----:B-1---5:R-:W-:-:S06]  /*0270*/  FADD R0, R26, -UR4 ;  /* 0x800000041a007e21 */ /* 0x022fcc0008000000 */
[----:B0-----:R-:W0:Y:S08]  /*0280*/  MUFU.RCP R2, R5 ;  /* 0x0000000500027308 */ /* 0x001e300000001000 */
[----:B------:R-:W1:Y:S01]  /*0290*/  FCHK P0, R0, R5 ;  /* 0x0000000500007302 */ /* 0x000e620000000000 */
[----:B0-----:R-:W-:-:S04]  /*02a0*/  FFMA R3, R2, -R5, 1 ;  /* 0x3f80000002037423 */ /* 0x001fc80000000805 */
[----:B------:R-:W-:-:S04]  /*02b0*/  FFMA R3, R2, R3, R2 ;  /* 0x0000000302037223 */ /* 0x000fc80000000002 */
[----:B------:R-:W-:-:S04]  /*02c0*/  FFMA R2, R0, R3, RZ ;  /* 0x0000000300027223 */ /* 0x000fc800000000ff */
[----:B------:R-:W-:-:S04]  /*02d0*/  FFMA R4, R2, -R5, R0 ;  /* 0x8000000502047223 */ /* 0x000fc80000000000 */
[----:B------:R-:W-:Y:S01]  /*02e0*/  FFMA R27, R3, R4, R2 ;  /* 0x00000004031b7223 */ /* 0x000fe20000000002 */
[----:B-1----:R-:W-:Y:S06]  /*02f0*/  @!P0 BRA `(.L_x_9) ;  /* 0x0000000000148947 */ /* 0x002fec0003800000 */
[----:B------:R-:W0:Y:S01]  /*0300*/  LDCU UR4, c[0x0][0x3bc] ;  /* 0x00007780ff0477ac */ /* 0x000e220008000800 */
[----:B------:R-:W-:Y:S02]  /*0310*/  MOV R2, 0x340 ;  /* 0x0000034000027802 */ /* 0x000fe40000000f00 */
[----:B0-----:R-:W-:-:S07]  /*0320*/  MOV R3, UR4 ;  /* 0x0000000400037c02 */ /* 0x001fce0008000f00 */
[----:B------:R-:W-:Y:S05]  /*0330*/  CALL.REL.NOINC `($__internal_1_$__cuda_sm3x_div_rn_noftz_f32_slowpath) ;  /* 0x0000003000a07944 */ /* 0x000fea0003c00000 */
[----:B------:R-:W-:-:S07]  /*0340*/  IMAD.MOV.U32 R27, RZ, RZ, R5 ;  /* 0x000000ffff1b7224 */ /* 0x000fce00078e0005 */
.L_x_9:
[----:B------:R-:W-:Y:S05]  /*0350*/  BSYNC.RECONVERGENT B0 ;  /* 0x0000000000007941 */ /* 0x000fea0003800200 */
.L_x_8:
[----:B------:R-:W0:Y:S01]  /*0360*/  LDC R5, c[0x0][0x3c0] ;  /* 0x0000f000ff057b82 */ /* 0x000e220000000800 */
[----:B------:R-:W1:Y:S01]  /*0370*/  LDCU UR4, c[0x0][0x3b4] ;  /* 0x00007680ff0477ac */ /* 0x000e620008000800 */
[----:B------:R-:W-:Y:S01]  /*0380*/  F2I.TRUNC.NTZ R27, R27 ;  /* 0x0000001b001b7305 */ /* 0x000fe2000020f100 */
[----:B------:R-:W-:Y:S01]  /*0390*/  BSSY.RECONVERGENT B0, `(.L_x_10) ;  /* 0x000000f000007945 */ /* 0x000fe20003800200 */
[----:B-1----:R-:W-:-:S06]  /*03a0*/  FADD R0, R24, -UR4 ;  /* 0x8000000418007e21 */ /* 0x002fcc0008000000 */
        /* <DEDUP_REMOVED lines=9> */
[----:B------:R-:W-:Y:S01]  /*0440*/  MOV R2, 0x470 ;  /* 0x0000047000027802 */ /* 0x000fe20000000f00 */
[----:B0-----:R-:W-:-:S07]  /*0450*/  IMAD.U32 R3, RZ, RZ, UR4 ;  /* 0x00000004ff037e24 */ /* 0x001fce000f8e00ff */
[----:B------:R-:W-:Y:S05]  /*0460*/  CALL.REL.NOINC `($__internal_1_$__cuda_sm3x_div_rn_noftz_f32_slowpath) ;  /* 0x0000003000547944 */ /* 0x000fea0003c00000 */
[----:B------:R-:W-:-:S07]  /*0470*/  MOV R2, R5 ;  /* 0x0000000500027202 */ /* 0x000fce0000000f00 */
.L_x_11:
[----:B------:R-:W-:Y:S05]  /*0480*/  BSYNC.RECONVERGENT B0 ;  /* 0x0000000000007941 */ /* 0x000fea0003800200 */
.L_x_10:
[----:B------:R-:W0:Y:S01]  /*0490*/  LDC R0, c[0x0][0x3c4] ;  /* 0x0000f100ff007b82 */ /* 0x000e220000000800 */
[----:B------:R-:W1:Y:S01]  /*04a0*/  F2I.TRUNC.NTZ R2, R2 ;  /* 0x0000000200027305 */ /* 0x000e62000020f100 */
[----:B------:R-:W-:Y:S01]  /*04b0*/  VIMNMX R29, PT, PT, RZ, R29, !PT ;  /* 0x0000001dff1d7248 */ /* 0x000fe20007fe0100 */
[----:B------:R-:W-:Y:S01]  /*04c0*/  IMAD.MOV.U32 R21, RZ, RZ, 0x7f7fffff ;  /* 0x7f7fffffff157424 */ /* 0x000fe200078e00ff */
[----:B------:R-:W-:Y:S01]  /*04d0*/  VIMNMX R27, PT, PT, RZ, R27, !PT ;  /* 0x0000001bff1b7248 */ /* 0x000fe20007fe0100 */
[----:B------:R-:W-:-:S03]  /*04e0*/  IMAD.MOV.U32 R20, RZ, RZ, -0x1 ;  /* 0xffffffffff147424 */ /* 0x000fc600078e00ff */
[----:B------:R-:W2:Y:S01]  /*04f0*/  LDC.64 R4, c[0x0][0x3c8] ;  /* 0x0000f200ff047b82 */ /* 0x000ea20000000a00 */
[----:B-1----:R-:W-:Y:S02]  /*0500*/  VIMNMX R25, PT, PT, RZ, R2, !PT ;  /* 0x00000002ff197248 */ /* 0x002fe40007fe0100 */
[-C--:B0-----:R-:W-:Y:S02]  /*0510*/  ISETP.GE.AND P0, PT, R29, R0.reuse, PT ;  /* 0x000000001d00720c */ /* 0x081fe40003f06270 */
[----:B--2---:R-:W-:Y:S02]  /*0520*/  VIMNMX3 R23, R4, R0, R5, !PT ;  /* 0x000000000417720f */ /* 0x004fe40007800105 */
[----:B------:R-:W-:Y:S02]  /*0530*/  ISETP.GE.AND P1, PT, R27, R4, PT ;  /* 0x000000041b00720c */ /* 0x000fe40003f26270 */
[----:B------:R-:W-:-:S07]  /*0540*/  ISETP.GE.AND P3, PT, R23, 0x1, PT ;  /* 0x000000011700780c */ /* 0x000fce0003f66270 */
[----:B------:R-:W-:Y:S01]  /*0550*/  @P0 VIADD R29, R0, 0xffffffff ;  /* 0xffffffff001d0836 */ /* 0x000fe20000000000 */
[----:B------:R-:W-:-:S03]  /*0560*/  ISETP.GE.AND P2, PT, R25, R5, PT ;  /* 0x000000051900720c */ /* 0x000fc60003f46270 */
[----:B------:R-:W-:-:S10]  /*0570*/  @P1 VIADD R27, R4, 0xffffffff ;  /* 0xffffffff041b1836 */ /* 0x000fd40000000000 */
[----:B------:R-:W-:Y:S01]  /*0580*/  @P2 IADD3 R25, PT, PT, R5, -0x1, RZ ;  /* 0xffffffff05192810 */ /* 0x000fe20007ffe0ff */
[----:B------:R-:W-:Y:S06]  /*0590*/  @!P3 BRA `(.L_x_12) ;  /* 0x0000002c0094b947 */ /* 0x000fec0003800000 */
[----:B------:R-:W0:Y:S01]  /*05a0*/  LDCU.64 UR4, c[0x0][0x388] ;  /* 0x00007100ff0477ac */ /* 0x000e220008000a00 */
[----:B------:R-:W-:Y:S01]  /*05b0*/  HFMA2 R16, -RZ, RZ, 0, 0 ;  /* 0x00000000ff107431 */ /* 0x000fe200000001ff */
[----:B------:R-:W-:Y:S01]  /*05c0*/  BSSY.RECONVERGENT B0, `(.L_x_12) ;  /* 0x00002e2000007945 */ /* 0x000fe20003800200 */
[----:B------:R-:W-:Y:S02]  /*05d0*/  IMAD.MOV.U32 R20, RZ, RZ, -0x1 ;  /* 0xffffffffff147424 */ /* 0x000fe400078e00ff */
[----:B------:R-:W-:Y:S01]  /*05e0*/  IMAD.MOV.U32 R21, RZ, RZ, 0x7f7fffff ;  /* 0x7f7fffffff157424 */ /* 0x000fe200078e00ff */
[----:B0-----:R-:W-:-:S04]  /*05f0*/  UIADD3 UR4, UP0, UPT, UR4, 0x8, URZ ;  /* 0x0000000804047890 */ /* 0x001fc8000ff1e0ff */
[----:B------:R-:W-:-:S12]  /*0600*/  UIADD3.X UR5, UPT, UPT, URZ, UR5, URZ, UP0, !UPT ;  /* 0x00000005ff057290 */ /* 0x000fd800087fe4ff */
.L_x_106:
[----:B------:R-:W-:Y:S01]  /*0610*/  ISETP.GE.AND P0, PT, R20, RZ, PT ;  /* 0x000000ff1400720c */ /* 0x000fe20003f06270 */
[----:B------:R-:W-:Y:S03]  /*0620*/  BSSY.RELIABLE B1, `(.L_x_13) ;  /* 0x0000011000017945 */ /* 0x000fe60003800100 */
[----:B------:R-:W-:-:S13]  /*0630*/  ISETP.LT.U32.OR P0, PT, R16, 0x2, !P0 ;  /* 0x000000021000780c */ /* 0x000fda0004701470 */
[----:B-----5:R-:W-:Y:S05]  /*0640*/  @P0 BRA `(.L_x_14) ;  /* 0x0000000000380947 */ /* 0x020fea0003800000 */
[----:B------:R-:W0:Y:S01]  /*0650*/  LDCU.64 UR8, c[0x0][0x3b8] ;  /* 0x00007700ff0877ac */ /* 0x000e220008000a00 */
[----:B------:R-:W-:Y:S01]  /*0660*/  IADD3 R0, PT, PT, R16, -0x1, RZ ;  /* 0xffffffff10007810 */ /* 0x000fe20007ffe0ff */
[----:B------:R-:W1:Y:S03]  /*0670*/  LDCU UR10, c[0x0][0x3c0] ;  /* 0x00007800ff0a77ac */ /* 0x000e660008000800 */
[----:B------:R-:W-:-:S05]  /*0680*/  I2FP.F32.S32 R0, R0 ;  /* 0x0000000000007245 */ /* 0x000fca0000201400 */
[C---:B0-----:R-:W-:Y:S01]  /*0690*/  FMUL R2, R0.reuse, UR8 ;  /* 0x0000000800027c20 */ /* 0x041fe20008400000 */
[C---:B------:R-:W-:Y:S01]  /*06a0*/  FMUL R3, R0.reuse, UR9 ;  /* 0x0000000900037c20 */ /* 0x040fe20008400000 */
[----:B-1----:R-:W-:-:S04]  /*06b0*/  FMUL R0, R0, UR10 ;  /* 0x0000000a00007c20 */ /* 0x002fc80008400000 */
[----:B------:R-:W-:-:S04]  /*06c0*/  FSETP.GEU.AND P0, PT, R3, R2, PT ;  /* 0x000000020300720b */ /* 0x000fc80003f0e000 */
[----:B------:R-:W-:-:S04]  /*06d0*/  FSEL R3, R3, R2, !P0 ;  /* 0x0000000203037208 */ /* 0x000fc80004000000 */
[----:B------:R-:W-:-:S04]  /*06e0*/  FSETP.GEU.AND P0, PT, R0, R3, PT ;  /* 0x000000030000720b */ /* 0x000fc80003f0e000 */
[----:B------:R-:W-:-:S04]  /*06f0*/  FSEL R0, R0, R3, !P0 ;  /* 0x0000000300007208 */ /* 0x000fc80004000000 */
[----:B------:R-:W-:-:S13]  /*0700*/  FSETP.GE.AND P0, PT, R0, R21, PT ;  /* 0x000000150000720b */ /* 0x000fda0003f06000 */
[----:B------:R-:W-:Y:S05]  /*0710*/  @P0 BREAK.RELIABLE B1 ;  /* 0x0000000000010942 */ /* 0x000fea0003800100 */
[----:B------:R-:W-:Y:S05]  /*0720*/  @P0 BRA `(.L_x_15) ;  /* 0x0000002c002c0947 */ /* 0x000fea0003800000 */
.L_x_14:
[----:B------:R-:W-:Y:S05]  /*0730*/  BSYNC.RELIABLE B1 ;  /* 0x0000000000017941 */ /* 0x000fea0003800100 */
.L_x_13:
[----:B------:R-:W0:Y:S01]  /*0740*/  LDC.64 R4, c[0x0][0x3c8] ;  /* 0x0000f200ff047b82 */ /* 0x000e220000000a00 */
[C-C-:B------:R-:W-:Y:S01]  /*0750*/  IMAD.IADD R0, R25.reuse, 0x1, R16.reuse ;  /* 0x0000000119007824 */ /* 0x140fe200078e0210 */
[-C--:B------:R-:W-:Y:S01]  /*0760*/  VIADDMNMX R15, R25, -R16.reuse, RZ, !PT ;  /* 0x80000010190f7246 */ /* 0x080fe200078001ff */
[----:B------:R-:W-:Y:S01]  /*0770*/  IMAD.IADD R14, R29, 0x1, R16 ;  /* 0x000000011d0e7824 */ /* 0x000fe200078e0210 */
[----:B------:R-:W-:Y:S01]  /*0780*/  IADD3 R17, PT, PT, R27, R16, RZ ;  /* 0x000000101b117210 */ /* 0x000fe20007ffe0ff */
[----:B------:R-:W-:Y:S03]  /*0790*/  BSSY.RECONVERGENT B2, `(.L_x_16) ;  /* 0x00002c1000027945 */ /* 0x000fe60003800200 */
[----:B------:R-:W1:Y:S01]  /*07a0*/  LDC R3, c[0x0][0x3c4] ;  /* 0x0000f100ff037b82 */ /* 0x000e620000000800 */
[----:B0-----:R-:W-:Y:S02]  /*07b0*/  ISETP.GE.AND P2, PT, R0, R5, PT ;  /* 0x000000050000720c */ /* 0x001fe40003f46270 */
[----:B------:R-:W-:-:S02]  /*07c0*/  ISETP.GE.AND P1, PT, R17, R4, PT ;  /* 0x000000041100720c */ /* 0x000fc40003f26270 */
[----:B-1----:R-:W-:-:S09]  /*07d0*/  ISETP.GE.AND P0, PT, R14, R3, PT ;  /* 0x000000030e00720c */ /* 0x002fd20003f06270 */
[----:B------:R-:W-:Y:S02]  /*07e0*/  @P2 VIADD R0, R5, 0xffffffff ;  /* 0xffffffff05002836 */ /* 0x000fe40000000000 */
[----:B------:R-:W-:-:S03]  /*07f0*/  @P1 IADD3 R17, PT, PT, R4, -0x1, RZ ;  /* 0xffffffff04111810 */ /* 0x000fc60007ffe0ff */
[----:B------:R-:W-:Y:S01]  /*0800*/  ISETP.GT.AND P2, PT, R15, R0, PT ;  /* 0x000000000f00720c */ /* 0x000fe20003f44270 */
[----:B------:R-:W-:-:S12]  /*0810*/  @P0 VIADD R14, R3, 0xffffffff ;  /* 0xffffffff030e0836 */ /* 0x000fd80000000000 */
[----:B------:R-:W-:Y:S05]  /*0820*/  @P2 BRA `(.L_x_17) ;  /* 0x0000002800dc2947 */ /* 0x000fea0003800000 */
[-C--:B------:R-:W-:Y:S02]  /*0830*/  VIADDMNMX R13, R29, -R16.reuse, RZ, !PT ;  /* 0x800000101d0d7246 */ /* 0x080fe400078001ff */
[----:B------:R-:W-:-:S07]  /*0840*/  VIADDMNMX R12, R27, -R16, RZ, !PT ;  /* 0x800000101b0c7246 */ /* 0x000fce00078001ff */
.L_x_105:
[----:B------:R-:W-:Y:S01]  /*0850*/  ISETP.GT.AND P0, PT, R12, R17, PT ;  /* 0x000000110c00720c */ /* 0x000fe20003f04270 */
[----:B------:R-:W-:-:S12]  /*0860*/  BSSY.RECONVERGENT B1, `(.L_x_18) ;  /* 0x00002ac000017945 */ /* 0x000fd80003800200 */
[----:B-----5:R-:W-:Y:S05]  /*0870*/  @P0 BRA `(.L_x_19) ;  /* 0x0000002800a80947 */ /* 0x020fea0003800000 */
[----:B------:R-:W-:-:S13]  /*0880*/  ISETP.NE.AND P0, PT, R16, RZ, PT ;  /* 0x000000ff1000720c */ /* 0x000fda0003f05270 */
[----:B------:R-:W-:Y:S05]  /*0890*/  @!P0 BRA `(.L_x_20) ;  /* 0x0000001400688947 */ /* 0x000fea0003800000 */
[----:B------:R-:W-:Y:S02]  /*08a0*/  IMAD.IADD R0, R15, 0x1, -R25 ;  /* 0x000000010f007824 */ /* 0x000fe400078e0a19 */
[----:B------:R-:W-:-:S03]  /*08b0*/  IMAD.MOV.U32 R10, RZ, RZ, R12 ;  /* 0x000000ffff0a7224 */ /* 0x000fc600078e000c */
[----:B------:R-:W-:-:S07]  /*08c0*/  IABS R11, R0 ;  /* 0x00000000000b7213 */ /* 0x000fce0000000000 */
.L_x_62:
[----:B------:R-:W-:Y:S01]  /*08d0*/  ISETP.GT.AND P0, PT, R13, R14, PT ;  /* 0x0000000e0d00720c */ /* 0x000fe20003f04270 */
[----:B------:R-:W-:-:S12]  /*08e0*/  BSSY.RECONVERGENT B5, `(.L_x_21) ;  /* 0x0000151000057945 */ /* 0x000fd80003800200 */
[----:B-----5:R-:W-:Y:S05]  /*08f0*/  @P0 BRA `(.L_x_22) ;  /* 0x00000014003c0947 */ /* 0x020fea0003800000 */
[----:B------:R-:W0:Y:S01]  /*0900*/  LDCU UR8, c[0x0][0x3c8] ;  /* 0x00007900ff0877ac */ /* 0x000e220008000800 */
[----:B------:R-:W-:Y:S01]  /*0910*/  IADD3 R0, PT, PT, -R27, R10, RZ ;  /* 0x0000000a1b007210 */ /* 0x000fe20007ffe1ff */
[----:B------:R-:W-:-:S03]  /*0920*/  IMAD.MOV.U32 R9, RZ, RZ, R13 ;  /* 0x000000ffff097224 */ /* 0x000fc600078e000d */
[----:B------:R-:W-:Y:S01]  /*0930*/  IABS R6, R0 ;  /* 0x0000000000067213 */ /* 0x000fe20000000000 */
[----:B0-----:R-:W-:-:S07]  /*0940*/  IMAD R8, R15, UR8, R10 ;  /* 0x000000080f087c24 */ /* 0x001fce000f8e020a */
.L_x_61:
[----:B------:R-:W-:Y:S01]  /*0950*/  IMAD.IADD R0, R9, 0x1, -R29 ;  /* 0x0000000109007824 */ /* 0x000fe200078e0a1d */
[----:B------:R-:W-:Y:S04]  /*0960*/  BSSY.RECONVERGENT B4, `(.L_x_23) ;  /* 0x0000145000047945 */ /* 0x000fe80003800200 */
[----:B------:R-:W-:-:S04]  /*0970*/  IABS R3, R0 ;  /* 0x0000000000037213 */ /* 0x000fc80000000000 */
[----:B------:R-:W-:-:S04]  /*0980*/  VIMNMX3.U32 R3, R6, R3, R11, !PT ;  /* 0x000000030603720f */ /* 0x000fc8000780000b */
[----:B------:R-:W-:-:S13]  /*0990*/  ISETP.NE.AND P0, PT, R3, R16, PT ;  /* 0x000000100300720c */ /* 0x000fda0003f05270 */
[----:B-----5:R-:W-:Y:S05]  /*09a0*/  @P0 BRA `(.L_x_24) ;  /* 0x0000001400000947 */ /* 0x020fea0003800000 */
[----:B------:R-:W0:Y:S01]  /*09b0*/  LDC.64 R2, c[0x0][0x398] ;  /* 0x0000e600ff027b82 */ /* 0x000e220000000a00 */
[----:B------:R-:W1:Y:S02]  /*09c0*/  LDCU UR8, c[0x0][0x3c4] ;  /* 0x00007880ff0877ac */ /* 0x000e640008000800 */
[----:B-1----:R-:W-:-:S04]  /*09d0*/  IMAD R7, R8, UR8, R9 ;  /* 0x0000000808077c24 */ /* 0x002fc8000f8e0209 */
[C---:B0-----:R-:W-:Y:S02]  /*09e0*/  IMAD.WIDE R4, R7.reuse, 0x4, R2 ;  /* 0x0000000407047825 */ /* 0x041fe400078e0202 */
[----:B------:R-:W0:Y:S03]  /*09f0*/  LDC.64 R2, c[0x0][0x390] ;  /* 0x0000e400ff027b82 */ /* 0x000e260000000a00 */
[----:B------:R-:W2:Y:S01]  /*0a00*/  LDG.E.CONSTANT R0, desc[UR6][R4.64] ;  /* 0x0000000604007981 */ /* 0x000ea2000c1e9900 */
[----:B0-----:R-:W-:Y:S01]  /*0a10*/  IMAD.WIDE R2, R7, 0x4, R2 ;  /* 0x0000000407027825 */ /* 0x001fe200078e0202 */
[----:B--2---:R-:W-:-:S13]  /*0a20*/  ISETP.GE.AND P0, PT, R0, 0x1, PT ;  /* 0x000000010000780c */ /* 0x004fda0003f06270 */
[----:B------:R-:W-:Y:S05]  /*0a30*/  @!P0 BRA `(.L_x_24) ;  /* 0x0000001000dc8947 */ /* 0x000fea0003800000 */
[----:B------:R0:W5:Y:S01]  /*0a40*/  LDG.E.CONSTANT R7, desc[UR6][R2.64] ;  /* 0x0000000602077981 */ /* 0x000162000c1e9900 */
[C---:B------:R-:W-:Y:S01]  /*0a50*/  ISETP.GE.U32.AND P0, PT, R0.reuse, 0x4, PT ;  /* 0x000000040000780c */ /* 0x040fe20003f06070 */
[----:B------:R-:W-:Y:S01]  /*0a60*/  BSSY.RECONVERGENT B3, `(.L_x_25) ;  /* 0x00000b2000037945 */ /* 0x000fe20003800200 */
[----:B------:R-:W-:Y:S02]  /*0a70*/  LOP3.LUT R5, R0, 0x3, RZ, 0xc0, !PT ;  /* 0x0000000300057812 */ /* 0x000fe400078ec0ff */
[----:B------:R-:W-:-:S09]  /*0a80*/  MOV R4, RZ ;  /* 0x000000ff00047202 */ /* 0x000fd20000000f00 */
[----:B0-----:R-:W-:Y:S05]  /*0a90*/  @!P0 BRA `(.L_x_26) ;  /* 0x0000000800b88947 */ /* 0x001fea0003800000 */
[----:B------:R-:W-:Y:S01]  /*0aa0*/  LOP3.LUT R4, R0, 0x7ffffffc, RZ, 0xc0, !PT ;  /* 0x7ffffffc00047812 */ /* 0x000fe200078ec0ff */
[----:B-----5:R-:W-:-:S04]  /*0ab0*/  IMAD.MOV.U32 R3, RZ, RZ, R7 ;  /* 0x000000ffff037224 */ /* 0x020fc800078e0007 */
[----:B------:R-:W-:-:S07]  /*0ac0*/  IMAD.MOV R2, RZ, RZ, -R4 ;  /* 0x000000ffff027224 */ /* 0x000fce00078e0a04 */
.L_x_47:
[----:B------:R-:W-:Y:S01]  /*0ad0*/  MOV R18, UR4 ;  /* 0x0000000400127c02 */ /* 0x000fe20008000f00 */
[----:B------:R-:W-:-:S04]  /*0ae0*/  IMAD.U32 R19, RZ, RZ, UR5 ;  /* 0x00000005ff137e24 */ /* 0x000fc8000f8e00ff */
[----:B------:R-:W-:-:S05]  /*0af0*/  IMAD.WIDE R18, R3, 0x4, R18 ;  /* 0x0000000403127825 */ /* 0x000fca00078e0212 */
[----:B------:R-:W2:Y:S01]  /*0b00*/  LDG.E.CONSTANT R35, desc[UR6][R18.64+-0x8] ;  /* 0xfffff80612237981 */ /* 0x000ea2000c1e9900 */
[----:B------:R-:W-:Y:S01]  /*0b10*/  VIADD R2, R2, 0x4 ;  /* 0x0000000402027836 */ /* 0x000fe20000000000 */
[----:B------:R-:W-:Y:S04]  /*0b20*/  BSSY.RECONVERGENT B6, `(.L_x_27) ;  /* 0x0000028000067945 */ /* 0x000fe80003800200 */
[----:B------:R-:W-:Y:S02]  /*0b30*/  ISETP.NE.AND P1, PT, R2, RZ, PT ;  /* 0x000000ff0200720c */ /* 0x000fe40003f25270 */
[----:B--2---:R-:W-:-:S13]  /*0b40*/  ISETP.NE.AND P0, PT, R35, R30, PT ;  /* 0x0000001e2300720c */ /* 0x004fda0003f05270 */
[----:B------:R-:W-:Y:S05]  /*0b50*/  @!P0 BRA `(.L_x_28) ;  /* 0x0000000000908947 */ /* 0x000fea0003800000 */
[----:B------:R-:W0:Y:S02]  /*0b60*/  LDC.64 R32, c[0x0][0x3a0] ;  /* 0x0000e800ff207b82 */ /* 0x000e240000000a00 */
[----:B0-----:R-:W-:-:S06]  /*0b70*/  IMAD.WIDE R32, R35, 0x4, R32 ;  /* 0x0000000423207825 */ /* 0x001fcc00078e0220 */
[----:B------:R-:W2:Y:S02]  /*0b80*/  LDG.E.CONSTANT R33, desc[UR6][R32.64] ;  /* 0x0000000620217981 */ /* 0x000ea4000c1e9900 */
[----:B--2---:R-:W-:-:S13]  /*0b90*/  ISETP.NE.AND P0, PT, R33, R22, PT ;  /* 0x000000162100720c */ /* 0x004fda0003f05270 */
[----:B------:R-:W-:Y:S05]  /*0ba0*/  @!P0 BRA `(.L_x_28) ;  /* 0x00000000007c8947 */ /* 0x000fea0003800000 */
[----:B------:R-:W0:Y:S02]  /*0bb0*/  LDC.64 R32, c[0x0][0x380] ;  /* 0x0000e000ff207b82 */ /* 0x000e240000000a00 */
[----:B0-----:R-:W-:-:S05]  /*0bc0*/  IMAD.WIDE R32, R35, 0xc, R32 ;  /* 0x0000000c23207825 */ /* 0x001fca00078e0220 */
[----:B------:R-:W2:Y:S04]  /*0bd0*/  LDG.E.CONSTANT R37, desc[UR6][R32.64+0x4] ;  /* 0x0000040620257981 */ /* 0x000ea8000c1e9900 */
[----:B------:R-:W3:Y:S04]  /*0be0*/  LDG.E.CONSTANT R31, desc[UR6][R32.64] ;  /* 0x00000006201f7981 */ /* 0x000ee8000c1e9900 */
[----:B------:R-:W4:Y:S01]  /*0bf0*/  LDG.E.CONSTANT R0, desc[UR6][R32.64+0x8] ;  /* 0x0000080620007981 */ /* 0x000f22000c1e9900 */
[----:B------:R-:W-:Y:S01]  /*0c00*/  BSSY.RECONVERGENT B7, `(.L_x_29) ;  /* 0x0000013000077945 */ /* 0x000fe20003800200 */
[----:B--2---:R-:W-:Y:S01]  /*0c10*/  FADD R37, R26, -R37 ;  /* 0x800000251a257221 */ /* 0x004fe20000000000 */
[----:B---3--:R-:W-:-:S03]  /*0c20*/  FADD R31, R28, -R31 ;  /* 0x8000001f1c1f7221 */ /* 0x008fc60000000000 */
[----:B------:R-:W-:Y:S01]  /*0c30*/  FMUL R34, R37, R37 ;  /* 0x0000002525227220 */ /* 0x000fe20000400000 */
[----:B----4-:R-:W-:-:S03]  /*0c40*/  FADD R0, R24, -R0 ;  /* 0x8000000018007221 */ /* 0x010fc60000000000 */
[----:B------:R-:W-:-:S04]  /*0c50*/  FFMA R31, R31, R31, R34 ;  /* 0x0000001f1f1f7223 */ /* 0x000fc80000000022 */
[----:B------:R-:W-:-:S04]  /*0c60*/  FFMA R31, R0, R0, R31 ;  /* 0x00000000001f7223 */ /* 0x000fc8000000001f */
[----:B------:R0:W1:Y:S01]  /*0c70*/  MUFU.RSQ R34, R31 ;  /* 0x0000001f00227308 */ /* 0x0000620000001400 */
[----:B------:R-:W-:-:S04]  /*0c80*/  IADD3 R0, PT, PT, R31, -0xd000000, RZ ;  /* 0xf30000001f007810 */ /* 0x000fc80007ffe0ff */
[----:B------:R-:W-:-:S13]  /*0c90*/  ISETP.GT.U32.AND P0, PT, R0, 0x727fffff, PT ;  /* 0x727fffff0000780c */ /* 0x000fda0003f04070 */
[----:B01----:R-:W-:Y:S05]  /*0ca0*/  @!P0 BRA `(.L_x_30) ;  /* 0x0000000000108947 */ /* 0x003fea0003800000 */
[----:B------:R-:W-:Y:S01]  /*0cb0*/  IMAD.MOV.U32 R0, RZ, RZ, R31 ;  /* 0x000000ffff007224 */ /* 0x000fe200078e001f */
[----:B------:R-:W-:-:S07]  /*0cc0*/  MOV R32, 0xce0 ;  /* 0x00000ce000207802 */ /* 0x000fce0000000f00 */
[----:B------:R-:W-:Y:S05]  /*0cd0*/  CALL.REL.NOINC `($__internal_0_$__cuda_sm20_sqrt_rn_f32_slowpath) ;  /* 0x0000002400e07944 */ /* 0x000fea0003c00000 */
[----:B------:R-:W-:Y:S05]  /*0ce0*/  BRA `(.L_x_31) ;  /* 0x0000000000107947 */ /* 0x000fea0003800000 */
.L_x_30:
[----:B------:R-:W-:Y:S01]  /*0cf0*/  FMUL.FTZ R0, R31, R34 ;  /* 0x000000221f007220 */ /* 0x000fe20000410000 */
[----:B------:R-:W-:-:S03]  /*0d00*/  FMUL.FTZ R32, R34, 0.5 ;  /* 0x3f00000022207820 */ /* 0x000fc60000410000 */
[----:B------:R-:W-:-:S04]  /*0d10*/  FFMA R31, -R0, R0, R31 ;  /* 0x00000000001f7223 */ /* 0x000fc8000000011f */
[----:B------:R-:W-:-:S07]  /*0d20*/  FFMA R0, R31, R32, R0 ;  /* 0x000000201f007223 */ /* 0x000fce0000000000 */
.L_x_31:
[----:B------:R-:W-:Y:S05]  /*0d30*/  BSYNC.RECONVERGENT B7 ;  /* 0x0000000000077941 */ /* 0x000fea0003800200 */
.L_x_29:
[----:B------:R-:W-:Y:S02]  /*0d40*/  FSETP.GEU.AND P2, PT, R0, R21, PT ;  /* 0x000000150000720b */ /* 0x000fe40003f4e000 */
[----:B------:R-:W-:-:S11]  /*0d50*/  PLOP3.LUT P0, PT, PT, PT, PT, 0x80, 0x8 ;  /* 0x000000000008781c */ /* 0x000fd60003f0f070 */
[----:B------:R-:W-:-:S04]  /*0d60*/  @P2 ISETP.GE.AND P3, PT, R35, R20, PT ;  /* 0x000000142300220c */ /* 0x000fc80003f66270 */
[----:B------:R-:W-:-:S04]  /*0d70*/  @P2 FSETP.EQ.AND P0, PT, R0, R21, !P3 ;  /* 0x000000150000220b */ /* 0x000fc80005f02000 */
[----:B------:R-:W-:Y:S02]  /*0d80*/  SEL R20, R35, R20, P0 ;  /* 0x0000001423147207 */ /* 0x000fe40000000000 */
[----:B------:R-:W-:-:S07]  /*0d90*/  FSEL R21, R0, R21, P0 ;  /* 0x0000001500157208 */ /* 0x000fce0000000000 */
.L_x_28:
[----:B------:R-:W-:Y:S05]  /*0da0*/  BSYNC.RECONVERGENT B6 ;  /* 0x0000000000067941 */ /* 0x000fea0003800200 */
.L_x_27:
[----:B------:R-:W2:Y:S01]  /*0db0*/  LDG.E.CONSTANT R35, desc[UR6][R18.64+-0x4] ;  /* 0xfffffc0612237981 */ /* 0x000ea2000c1e9900 */
[----:B------:R-:W-:Y:S01]  /*0dc0*/  BSSY.RECONVERGENT B6, `(.L_x_32) ;  /* 0x0000027000067945 */ /* 0x000fe20003800200 */
        /* <DEDUP_REMOVED lines=19> */
[----:B------:R-:W-:Y:S01]  /*0f00*/  VIADD R0, R31, 0xf3000000 ;  /* 0xf30000001f007836 */ /* 0x000fe20000000000 */
[----:B------:R0:W1:Y:S04]  /*0f10*/  MUFU.RSQ R34, R31 ;  /* 0x0000001f00227308 */ /* 0x0000680000001400 */
[----:B------:R-:W-:-:S13]  /*0f20*/  ISETP.GT.U32.AND P0, PT, R0, 0x727fffff, PT ;  /* 0x727fffff0000780c */ /* 0x000fda0003f04070 */
[----:B01----:R-:W-:Y:S05]  /*0f30*/  @!P0 BRA `(.L_x_35) ;  /* 0x0000000000108947 */ /* 0x003fea0003800000 */
[----:B------:R-:W-:Y:S02]  /*0f40*/  MOV R0, R31 ;  /* 0x0000001f00007202 */ /* 0x000fe40000000f00 */
[----:B------:R-:W-:-:S07]  /*0f50*/  MOV R32, 0xf70 ;  /* 0x00000f7000207802 */ /* 0x000fce0000000f00 */
[----:B------:R-:W-:Y:S05]  /*0f60*/  CALL.REL.NOINC `($__internal_0_$__cuda_sm20_sqrt_rn_f32_slowpath) ;  /* 0x00000024003c7944 */ /* 0x000fea0003c00000 */
[----:B------:R-:W-:Y:S05]  /*0f70*/  BRA `(.L_x_36) ;  /* 0x0000000000107947 */ /* 0x000fea0003800000 */
.L_x_35:
[----:B------:R-:W-:Y:S01]  /*0f80*/  FMUL.FTZ R0, R31, R34 ;  /* 0x000000221f007220 */ /* 0x000fe20000410000 */
[----:B------:R-:W-:-:S03]  /*0f90*/  FMUL.FTZ R32, R34, 0.5 ;  /* 0x3f00000022207820 */ /* 0x000fc60000410000 */
[----:B------:R-:W-:-:S04]  /*0fa0*/  FFMA R31, -R0, R0, R31 ;  /* 0x00000000001f7223 */ /* 0x000fc8000000011f */
[----:B------:R-:W-:-:S07]  /*0fb0*/  FFMA R0, R31, R32, R0 ;  /* 0x000000201f007223 */ /* 0x000fce0000000000 */
.L_x_36:
[----:B------:R-:W-:Y:S05]  /*0fc0*/  BSYNC.RECONVERGENT B7 ;  /* 0x0000000000077941 */ /* 0x000fea0003800200 */
.L_x_34:
[----:B------:R-:W-:Y:S02]  /*0fd0*/  FSETP.GEU.AND P2, PT, R0, R21, PT ;  /* 0x000000150000720b */ /* 0x000fe40003f4e000 */
[----:B------:R-:W-:-:S11]  /*0fe0*/  PLOP3.LUT P0, PT, PT, PT, PT, 0x80, 0x8 ;  /* 0x000000000008781c */ /* 0x000fd60003f0f070 */
[----:B------:R-:W-:-:S04]  /*0ff0*/  @P2 ISETP.GE.AND P3, PT, R35, R20, PT ;  /* 0x000000142300220c */ /* 0x000fc80003f66270 */
[----:B------:R-:W-:-:S04]  /*1000*/  @P2 FSETP.EQ.AND P0, PT, R0, R21, !P3 ;  /* 0x000000150000220b */ /* 0x000fc80005f02000 */
[----:B------:R-:W-:Y:S02]  /*1010*/  SEL R20, R35, R20, P0 ;  /* 0x0000001423147207 */ /* 0x000fe40000000000 */
[----:B------:R-:W-:-:S07]  /*1020*/  FSEL R21, R0, R21, P0 ;  /* 0x0000001500157208 */ /* 0x000fce0000000000 */
.L_x_33:
[----:B------:R-:W-:Y:S05]  /*1030*/  BSYNC.RECONVERGENT B6 ;  /* 0x0000000000067941 */ /* 0x000fea0003800200 */
.L_x_32:
        /* <DEDUP_REMOVED lines=25> */
[----:B------:R-:W-:Y:S01]  /*11d0*/  IMAD.MOV.U32 R0, RZ, RZ, R31 ;  /* 0x000000ffff007224 */ /* 0x000fe200078e001f */
[----:B------:R-:W-:-:S07]  /*11e0*/  MOV R32, 0x1200 ;  /* 0x0000120000207802 */ /* 0x000fce0000000f00 */
[----:B------:R-:W-:Y:S05]  /*11f0*/  CALL.REL.NOINC `($__internal_0_$__cuda_sm20_sqrt_rn_f32_slowpath) ;  /* 0x0000002000987944 */ /* 0x000fea0003c00000 */
[----:B------:R-:W-:Y:S05]  /*1200*/  BRA `(.L_x_41) ;  /* 0x0000000000107947 */ /* 0x000fea0003800000 */
.L_x_40:
[----:B------:R-:W-:Y:S01]  /*1210*/  FMUL.FTZ R0, R31, R34 ;  /* 0x000000221f007220 */ /* 0x000fe20000410000 */
[----:B------:R-:W-:-:S03]  /*1220*/  FMUL.FTZ R32, R34, 0.5 ;  /* 0x3f00000022207820 */ /* 0x000fc60000410000 */
[----:B------:R-:W-:-:S04]  /*1230*/  FFMA R31, -R0, R0, R31 ;  /* 0x00000000001f7223 */ /* 0x000fc8000000011f */
[----:B------:R-:W-:-:S07]  /*1240*/  FFMA R0, R31, R32, R0 ;  /* 0x000000201f007223 */ /* 0x000fce0000000000 */
.L_x_41:
[----:B------:R-:W-:Y:S05]  /*1250*/  BSYNC.RECONVERGENT B7 ;  /* 0x0000000000077941 */ /* 0x000fea0003800200 */
.L_x_39:
[----:B------:R-:W-:Y:S02]  /*1260*/  FSETP.GEU.AND P2, PT, R0, R21, PT ;  /* 0x000000150000720b */ /* 0x000fe40003f4e000 */
[----:B------:R-:W-:-:S11]  /*1270*/  PLOP3.LUT P0, PT, PT, PT, PT, 0x80, 0x8 ;  /* 0x000000000008781c */ /* 0x000fd60003f0f070 */
[----:B------:R-:W-:-:S04]  /*1280*/  @P2 ISETP.GE.AND P3, PT, R35, R20, PT ;  /* 0x000000142300220c */ /* 0x000fc80003f66270 */
[----:B------:R-:W-:-:S04]  /*1290*/  @P2 FSETP.EQ.AND P0, PT, R0, R21, !P3 ;  /* 0x000000150000220b */ /* 0x000fc80005f02000 */
[----:B------:R-:W-:Y:S02]  /*12a0*/  SEL R20, R35, R20, P0 ;  /* 0x0000001423147207 */ /* 0x000fe40000000000 */
[----:B------:R-:W-:-:S07]  /*12b0*/  FSEL R21, R0, R21, P0 ;  /* 0x0000001500157208 */ /* 0x000fce0000000000 */
.L_x_38:
[----:B------:R-:W-:Y:S05]  /*12c0*/  BSYNC.RECONVERGENT B6 ;  /* 0x0000000000067941 */ /* 0x000fea0003800200 */
.L_x_37:
        /* <DEDUP_REMOVED lines=29> */
.L_x_45:
[----:B------:R-:W-:Y:S01]  /*14a0*/  FMUL.FTZ R0, R31, R18 ;  /* 0x000000121f007220 */ /* 0x000fe20000410000 */
[----:B------:R-:W-:-:S03]  /*14b0*/  FMUL.FTZ R18, R18, 0.5 ;  /* 0x3f00000012127820 */ /* 0x000fc60000410000 */
[----:B------:R-:W-:-:S04]  /*14c0*/  FFMA R31, -R0, R0, R31 ;  /* 0x00000000001f7223 */ /* 0x000fc8000000011f */
[----:B------:R-:W-:-:S07]  /*14d0*/  FFMA R0, R31, R18, R0 ;  /* 0x000000121f007223 */ /* 0x000fce0000000000 */
.L_x_46:
[----:B------:R-:W-:Y:S05]  /*14e0*/  BSYNC.RECONVERGENT B7 ;  /* 0x0000000000077941 */ /* 0x000fea0003800200 */
.L_x_44:
[----:B------:R-:W-:Y:S02]  /*14f0*/  FSETP.GEU.AND P2, PT, R0, R21, PT ;  /* 0x000000150000720b */ /* 0x000fe40003f4e000 */
[----:B------:R-:W-:-:S11]  /*1500*/  PLOP3.LUT P0, PT, PT, PT, PT, 0x80, 0x8 ;  /* 0x000000000008781c */ /* 0x000fd60003f0f070 */
[----:B------:R-:W-:-:S04]  /*1510*/  @P2 ISETP.GE.AND P3, PT, R19, R20, PT ;  /* 0x000000141300220c */ /* 0x000fc80003f66270 */
[----:B------:R-:W-:-:S04]  /*1520*/  @P2 FSETP.EQ.AND P0, PT, R0, R21, !P3 ;  /* 0x000000150000220b */ /* 0x000fc80005f02000 */
[----:B------:R-:W-:Y:S02]  /*1530*/  SEL R20, R19, R20, P0 ;  /* 0x0000001413147207 */ /* 0x000fe40000000000 */
[----:B------:R-:W-:-:S07]  /*1540*/  FSEL R21, R0, R21, P0 ;  /* 0x0000001500157208 */ /* 0x000fce0000000000 */
.L_x_43:
[----:B------:R-:W-:Y:S05]  /*1550*/  BSYNC.RECONVERGENT B6 ;  /* 0x0000000000067941 */ /* 0x000fea0003800200 */
.L_x_42:
[----:B------:R-:W-:Y:S01]  /*1560*/  VIADD R3, R3, 0x4 ;  /* 0x0000000403037836 */ /* 0x000fe20000000000 */
[----:B------:R-:W-:Y:S06]  /*1570*/  @P1 BRA `(.L_x_47) ;  /* 0xfffffff400541947 */ /* 0x000fec000383ffff */
.L_x_26:
[----:B------:R-:W-:Y:S05]  /*1580*/  BSYNC.RECONVERGENT B3 ;  /* 0x0000000000037941 */ /* 0x000fea0003800200 */
.L_x_25:
[----:B------:R-:W-:-:S13]  /*1590*/  ISETP.NE.AND P0, PT, R5, RZ, PT ;  /* 0x000000ff0500720c */ /* 0x000fda0003f05270 */
[----:B------:R-:W-:Y:S05]  /*15a0*/  @!P0 BRA `(.L_x_24) ;  /* 0x0000000800008947 */ /* 0x000fea0003800000 */
[----:B------:R-:W0:Y:S01]  /*15b0*/  LDC.64 R18, c[0x0][0x388] ;  /* 0x0000e200ff127b82 */ /* 0x000e220000000a00 */
[----:B-----5:R-:W-:-:S05]  /*15c0*/  IADD3 R7, PT, PT, R7, R4, RZ ;  /* 0x0000000407077210 */ /* 0x020fca0007ffe0ff */
[----:B0-----:R-:W-:-:S05]  /*15d0*/  IMAD.WIDE R18, R7, 0x4, R18 ;  /* 0x0000000407127825 */ /* 0x001fca00078e0212 */
        /* <DEDUP_REMOVED lines=29> */
.L_x_51:
[----:B------:R-:W-:Y:S01]  /*17b0*/  FMUL.FTZ R0, R7, R2 ;  /* 0x0000000207007220 */ /* 0x000fe20000410000 */
[----:B------:R-:W-:-:S03]  /*17c0*/  FMUL.FTZ R2, R2, 0.5 ;  /* 0x3f00000002027820 */ /* 0x000fc60000410000 */
[----:B------:R-:W-:-:S04]  /*17d0*/  FFMA R7, -R0, R0, R7 ;  /* 0x0000000000077223 */ /* 0x000fc80000000107 */
[----:B------:R-:W-:-:S07]  /*17e0*/  FFMA R0, R7, R2, R0 ;  /* 0x0000000207007223 */ /* 0x000fce0000000000 */
.L_x_52:
[----:B------:R-:W-:Y:S05]  /*17f0*/  BSYNC.RECONVERGENT B6 ;  /* 0x0000000000067941 */ /* 0x000fea0003800200 */
.L_x_50:
[----:B------:R-:W-:Y:S02]  /*1800*/  FSETP.GEU.AND P1, PT, R0, R21, PT ;  /* 0x000000150000720b */ /* 0x000fe40003f2e000 */
[----:B------:R-:W-:-:S11]  /*1810*/  PLOP3.LUT P0, PT, PT, PT, PT, 0x80, 0x8 ;  /* 0x000000000008781c */ /* 0x000fd60003f0f070 */
[----:B------:R-:W-:-:S04]  /*1820*/  @P1 ISETP.GE.AND P2, PT, R3, R20, PT ;  /* 0x000000140300120c */ /* 0x000fc80003f46270 */
[----:B------:R-:W-:-:S04]  /*1830*/  @P1 FSETP.EQ.AND P0, PT, R0, R21, !P2 ;  /* 0x000000150000120b */ /* 0x000fc80005702000 */
[----:B------:R-:W-:Y:S02]  /*1840*/  SEL R20, R3, R20, P0 ;  /* 0x0000001403147207 */ /* 0x000fe40000000000 */
[----:B------:R-:W-:-:S07]  /*1850*/  FSEL R21, R0, R21, P0 ;  /* 0x0000001500157208 */ /* 0x000fce0000000000 */
.L_x_49:
[----:B------:R-:W-:Y:S05]  /*1860*/  BSYNC.RECONVERGENT B3 ;  /* 0x0000000000037941 */ /* 0x000fea0003800200 */
.L_x_48:
[----:B------:R-:W-:-:S13]  /*1870*/  ISETP.NE.AND P0, PT, R5, 0x1, PT ;  /* 0x000000010500780c */ /* 0x000fda0003f05270 */
[----:B------:R-:W-:Y:S05]  /*1880*/  @!P0 BRA `(.L_x_24) ;  /* 0x0000000400488947 */ /* 0x000fea0003800000 */
        /* <DEDUP_REMOVED lines=29> */
.L_x_56:
[----:B------:R-:W-:Y:S01]  /*1a60*/  FMUL.FTZ R0, R7, R2 ;  /* 0x0000000207007220 */ /* 0x000fe20000410000 */
[----:B------:R-:W-:-:S03]  /*1a70*/  FMUL.FTZ R2, R2, 0.5 ;  /* 0x3f00000002027820 */ /* 0x000fc60000410000 */
[----:B------:R-:W-:-:S04]  /*1a80*/  FFMA R7, -R0, R0, R7 ;  /* 0x0000000000077223 */ /* 0x000fc80000000107 */
[----:B------:R-:W-:-:S07]  /*1a90*/  FFMA R0, R7, R2, R0 ;  /* 0x0000000207007223 */ /* 0x000fce0000000000 */
.L_x_57:
[----:B------:R-:W-:Y:S05]  /*1aa0*/  BSYNC.RECONVERGENT B6 ;  /* 0x0000000000067941 */ /* 0x000fea0003800200 */
.L_x_55:
[----:B------:R-:W-:Y:S02]  /*1ab0*/  FSETP.GEU.AND P1, PT, R0, R21, PT ;  /* 0x000000150000720b */ /* 0x000fe40003f2e000 */
[----:B------:R-:W-:-:S11]  /*1ac0*/  PLOP3.LUT P0, PT, PT, PT, PT, 0x80, 0x8 ;  /* 0x000000000008781c */ /* 0x000fd60003f0f070 */
[----:B------:R-:W-:-:S04]  /*1ad0*/  @P1 ISETP.GE.AND P2, PT, R3, R20, PT ;  /* 0x000000140300120c */ /* 0x000fc80003f46270 */
[----:B------:R-:W-:-:S04]  /*1ae0*/  @P1 FSETP.EQ.AND P0, PT, R0, R21, !P2 ;  /* 0x000000150000120b */ /* 0x000fc80005702000 */
[----:B------:R-:W-:Y:S02]  /*1af0*/  SEL R20, R3, R20, P0 ;  /* 0x0000001403147207 */ /* 0x000fe40000000000 */
[----:B------:R-:W-:-:S07]  /*1b00*/  FSEL R21, R0, R21, P0 ;  /* 0x0000001500157208 */ /* 0x000fce0000000000 */
.L_x_54:
[----:B------:R-:W-:Y:S05]  /*1b10*/  BSYNC.RECONVERGENT B3 ;  /* 0x0000000000037941 */ /* 0x000fea0003800200 */
.L_x_53:
[----:B------:R-:W-:-:S13]  /*1b20*/  ISETP.NE.AND P0, PT, R5, 0x2, PT ;  /* 0x000000020500780c */ /* 0x000fda0003f05270 */
[----:B------:R-:W-:Y:S05]  /*1b30*/  @!P0 BRA `(.L_x_24) ;  /* 0x00000000009c8947 */ /* 0x000fea0003800000 */
[----:B------:R-:W2:Y:S02]  /*1b40*/  LDG.E.CONSTANT R19, desc[UR6][R18.64+0x8] ;  /* 0x0000080612137981 */ /* 0x000ea4000c1e9900 */
        /* <DEDUP_REMOVED lines=27> */
.L_x_59:
[----:B------:R-:W-:Y:S01]  /*1d00*/  FMUL.FTZ R0, R31, R4 ;  /* 0x000000041f007220 */ /* 0x000fe20000410000 */
[----:B------:R-:W-:-:S03]  /*1d10*/  FMUL.FTZ R2, R4, 0.5 ;  /* 0x3f00000004027820 */ /* 0x000fc60000410000 */
[----:B------:R-:W-:-:S04]  /*1d20*/  FFMA R3, -R0, R0, R31 ;  /* 0x0000000000037223 */ /* 0x000fc8000000011f */
[----:B------:R-:W-:-:S07]  /*1d30*/  FFMA R0, R3, R2, R0 ;  /* 0x0000000203007223 */ /* 0x000fce0000000000 */
.L_x_60:
[----:B------:R-:W-:Y:S05]  /*1d40*/  BSYNC.RECONVERGENT B3 ;  /* 0x0000000000037941 */ /* 0x000fea0003800200 */
.L_x_58:
[----:B------:R-:W-:Y:S02]  /*1d50*/  FSETP.GEU.AND P1, PT, R0, R21, PT ;  /* 0x000000150000720b */ /* 0x000fe40003f2e000 */
[----:B------:R-:W-:-:S11]  /*1d60*/  PLOP3.LUT P0, PT, PT, PT, PT, 0x80, 0x8 ;  /* 0x000000000008781c */ /* 0x000fd60003f0f070 */
[----:B------:R-:W-:-:S04]  /*1d70*/  @P1 ISETP.GE.AND P2, PT, R19, R20, PT ;  /* 0x000000141300120c */ /* 0x000fc80003f46270 */
[----:B------:R-:W-:-:S04]  /*1d80*/  @P1 FSETP.EQ.AND P0, PT, R0, R21, !P2 ;  /* 0x000000150000120b */ /* 0x000fc80005702000 */
[----:B------:R-:W-:Y:S02]  /*1d90*/  SEL R20, R19, R20, P0 ;  /* 0x0000001413147207 */ /* 0x000fe40000000000 */
[----:B------:R-:W-:-:S07]  /*1da0*/  FSEL R21, R0, R21, P0 ;  /* 0x0000001500157208 */ /* 0x000fce0000000000 */
.L_x_24:
[----:B------:R-:W-:Y:S05]  /*1db0*/  BSYNC.RECONVERGENT B4 ;  /* 0x0000000000047941 */ /* 0x000fea0003800200 */
.L_x_23:
[C---:B------:R-:W-:Y:S01]  /*1dc0*/  ISETP.GE.AND P0, PT, R9.reuse, R14, PT ;  /* 0x0000000e0900720c */ /* 0x040fe20003f06270 */
[----:B------:R-:W-:-:S12]  /*1dd0*/  VIADD R9, R9, 0x1 ;  /* 0x0000000109097836 */ /* 0x000fd80000000000 */
[----:B------:R-:W-:Y:S05]  /*1de0*/  @!P0 BRA `(.L_x_61) ;  /* 0xffffffe800d88947 */ /* 0x000fea000383ffff */
.L_x_22:
[----:B------:R-:W-:Y:S05]  /*1df0*/  BSYNC.RECONVERGENT B5 ;  /* 0x0000000000057941 */ /* 0x000fea0003800200 */
.L_x_21:
[C---:B------:R-:W-:Y:S01]  /*1e00*/  ISETP.GE.AND P0, PT, R10.reuse, R17, PT ;  /* 0x000000110a00720c */ /* 0x040fe20003f06270 */
[----:B------:R-:W-:-:S12]  /*1e10*/  VIADD R10, R10, 0x1 ;  /* 0x000000010a0a7836 */ /* 0x000fd80000000000 */
[----:B------:R-:W-:Y:S05]  /*1e20*/  @!P0 BRA `(.L_x_62) ;  /* 0xffffffe800a88947 */ /* 0x000fea000383ffff */
[----:B------:R-:W-:Y:S05]  /*1e30*/  BRA `(.L_x_19) ;  /* 0x0000001400387947 */ /* 0x000fea0003800000 */
.L_x_20:
[----:B------:R-:W-:-:S07]  /*1e40*/  MOV R8, R12 ;  /* 0x0000000c00087202 */ /* 0x000fce0000000f00 */
.L_x_104:
[----:B------:R-:W-:Y:S01]  /*1e50*/  ISETP.GT.AND P0, PT, R13, R14, PT ;  /* 0x0000000e0d00720c */ /* 0x000fe20003f04270 */
[----:B------:R-:W-:-:S12]  /*1e60*/  BSSY.RECONVERGENT B5, `(.L_x_63) ;  /* 0x0000148000057945 */ /* 0x000fd80003800200 */
[----:B-----5:R-:W-:Y:S05]  /*1e70*/  @P0 BRA `(.L_x_64) ;  /* 0x0000001400180947 */ /* 0x020fea0003800000 */
[----:B------:R-:W0:Y:S01]  /*1e80*/  LDCU UR8, c[0x0][0x3c8] ;  /* 0x00007900ff0877ac */ /* 0x000e220008000800 */
[----:B------:R-:W-:Y:S02]  /*1e90*/  IMAD.MOV.U32 R2, RZ, RZ, R13 ;  /* 0x000000ffff027224 */ /* 0x000fe400078e000d */
[----:B0-----:R-:W-:-:S07]  /*1ea0*/  IMAD R3, R15, UR8, R8 ;  /* 0x000000080f037c24 */ /* 0x001fce000f8e0208 */
.L_x_103:
[----:B-----5:R-:W0:Y:S01]  /*1eb0*/  LDC.64 R4, c[0x0][0x398] ;  /* 0x0000e600ff047b82 */ /* 0x020e220000000a00 */
[----:B------:R-:W1:Y:S02]  /*1ec0*/  LDCU UR8, c[0x0][0x3c4] ;  /* 0x00007880ff0877ac */ /* 0x000e640008000800 */
[----:B-1----:R-:W-:-:S04]  /*1ed0*/  IMAD R11, R3, UR8, R2 ;  /* 0x00000008030b7c24 */ /* 0x002fc8000f8e0202 */
[C---:B0-----:R-:W-:Y:S02]  /*1ee0*/  IMAD.WIDE R6, R11.reuse, 0x4, R4 ;  /* 0x000000040b067825 */ /* 0x041fe400078e0204 */
[----:B------:R-:W0:Y:S04]  /*1ef0*/  LDC.64 R4, c[0x0][0x390] ;  /* 0x0000e400ff047b82 */ /* 0x000e280000000a00 */
[----:B------:R-:W2:Y:S01]  /*1f00*/  LDG.E.CONSTANT R6, desc[UR6][R6.64] ;  /* 0x0000000606067981 */ /* 0x000ea2000c1e9900 */
[----:B------:R-:W-:Y:S01]  /*1f10*/  BSSY.RECONVERGENT B4, `(.L_x_65) ;  /* 0x000013b000047945 */ /* 0x000fe20003800200 */
[C---:B------:R-:W-:Y:S01]  /*1f20*/  ISETP.GE.AND P1, PT, R2.reuse, R14, PT ;  /* 0x0000000e0200720c */ /* 0x040fe20003f26270 */
[----:B------:R-:W-:Y:S02]  /*1f30*/  VIADD R2, R2, 0x1 ;  /* 0x0000000102027836 */ /* 0x000fe40000000000 */
[----:B0-----:R-:W-:Y:S01]  /*1f40*/  IMAD.WIDE R10, R11, 0x4, R4 ;  /* 0x000000040b0a7825 */ /* 0x001fe200078e0204 */
[----:B--2---:R-:W-:-:S13]  /*1f50*/  ISETP.GT.AND P0, PT, R6, RZ, PT ;  /* 0x000000ff0600720c */ /* 0x004fda0003f04270 */
[----:B------:R-:W-:Y:S05]  /*1f60*/  @!P0 BRA `(.L_x_66) ;  /* 0x0000001000d48947 */ /* 0x000fea0003800000 */
[----:B------:R0:W5:Y:S01]  /*1f70*/  LDG.E.CONSTANT R4, desc[UR6][R10.64] ;  /* 0x000000060a047981 */ /* 0x000162000c1e9900 */
[C---:B------:R-:W-:Y:S01]  /*1f80*/  ISETP.GE.U32.AND P0, PT, R6.reuse, 0x4, PT ;  /* 0x000000040600780c */ /* 0x040fe20003f06070 */
[----:B------:R-:W-:Y:S01]  /*1f90*/  BSSY.RECONVERGENT B3, `(.L_x_67) ;  /* 0x00000b0000037945 */ /* 0x000fe20003800200 */
[----:B------:R-:W-:Y:S01]  /*1fa0*/  HFMA2 R7, -RZ, RZ, 0, 0 ;  /* 0x00000000ff077431 */ /* 0x000fe200000001ff */
[----:B------:R-:W-:-:S10]  /*1fb0*/  LOP3.LUT R5, R6, 0x3, RZ, 0xc0, !PT ;  /* 0x0000000306057812 */ /* 0x000fd400078ec0ff */
[----:B0-----:R-:W-:Y:S05]  /*1fc0*/  @!P0 BRA `(.L_x_68) ;  /* 0x0000000800b08947 */ /* 0x001fea0003800000 */
[----:B------:R-:W-:Y:S01]  /*1fd0*/  LOP3.LUT R7, R6, 0x7ffffffc, RZ, 0xc0, !PT ;  /* 0x7ffffffc06077812 */ /* 0x000fe200078ec0ff */
[----:B------:R-:W-:-:S07]  /*1fe0*/  IMAD.MOV.U32 R6, RZ, RZ, RZ ;  /* 0x000000ffff067224 */ /* 0x000fce00078e00ff */
.L_x_89:
[----:B------:R-:W0:Y:S01]  /*1ff0*/  LDC.64 R10, c[0x0][0x388] ;  /* 0x0000e200ff0a7b82 */ /* 0x000e220000000a00 */
[----:B-----5:R-:W-:-:S04]  /*2000*/  IMAD.IADD R9, R4, 0x1, R6 ;  /* 0x0000000104097824 */ /* 0x020fc800078e0206 */
[----:B0-----:R-:W-:-:S05]  /*2010*/  IMAD.WIDE R10, R9, 0x4, R10 ;  /* 0x00000004090a7825 */ /* 0x001fca00078e020a */
[----:B------:R-:W2:Y:S01]  /*2020*/  LDG.E.CONSTANT R9, desc[UR6][R10.64] ;  /* 0x000000060a097981 */ /* 0x000ea2000c1e9900 */
[----:B------:R-:W-:Y:S01]  /*2030*/  IADD3 R6, PT, PT, R6, 0x4, RZ ;  /* 0x0000000406067810 */ /* 0x000fe20007ffe0ff */
[----:B------:R-:W-:Y:S03]  /*2040*/  BSSY.RECONVERGENT B6, `(.L_x_69) ;  /* 0x0000028000067945 */ /* 0x000fe60003800200 */
[----:B------:R-:W-:Y:S02]  /*2050*/  ISETP.NE.AND P2, PT, R6, R7, PT ;  /* 0x000000070600720c */ /* 0x000fe40003f45270 */
        /* <DEDUP_REMOVED lines=27> */
.L_x_72:
[----:B------:R-:W-:Y:S01]  /*2210*/  FMUL.FTZ R0, R35, R32 ;  /* 0x0000002023007220 */ /* 0x000fe20000410000 */
[----:B------:R-:W-:-:S03]  /*2220*/  FMUL.FTZ R18, R32, 0.5 ;  /* 0x3f00000020127820 */ /* 0x000fc60000410000 */
[----:B------:R-:W-:-:S04]  /*2230*/  FFMA R19, -R0, R0, R35 ;  /* 0x0000000000137223 */ /* 0x000fc80000000123 */
[----:B------:R-:W-:-:S07]  /*2240*/  FFMA R0, R19, R18, R0 ;  /* 0x0000001213007223 */ /* 0x000fce0000000000 */
.L_x_73:
[----:B------:R-:W-:Y:S05]  /*2250*/  BSYNC.RECONVERGENT B7 ;  /* 0x0000000000077941 */ /* 0x000fea0003800200 */
.L_x_71:
[----:B------:R-:W-:Y:S02]  /*2260*/  FSETP.GEU.AND P3, PT, R0, R21, PT ;  /* 0x000000150000720b */ /* 0x000fe40003f6e000 */
[----:B------:R-:W-:-:S11]  /*2270*/  PLOP3.LUT P0, PT, PT, PT, PT, 0x80, 0x8 ;  /* 0x000000000008781c */ /* 0x000fd60003f0f070 */
[----:B------:R-:W-:-:S04]  /*2280*/  @P3 ISETP.GE.AND P4, PT, R9, R20, PT ;  /* 0x000000140900320c */ /* 0x000fc80003f86270 */
[----:B------:R-:W-:-:S04]  /*2290*/  @P3 FSETP.EQ.AND P0, PT, R0, R21, !P4 ;  /* 0x000000150000320b */ /* 0x000fc80006702000 */
[----:B------:R-:W-:Y:S02]  /*22a0*/  SEL R20, R9, R20, P0 ;  /* 0x0000001409147207 */ /* 0x000fe40000000000 */
[----:B------:R-:W-:-:S07]  /*22b0*/  FSEL R21, R0, R21, P0 ;  /* 0x0000001500157208 */ /* 0x000fce0000000000 */
.L_x_70:
[----:B------:R-:W-:Y:S05]  /*22c0*/  BSYNC.RECONVERGENT B6 ;  /* 0x0000000000067941 */ /* 0x000fea0003800200 */
.L_x_69:
        /* <DEDUP_REMOVED lines=29> */
.L_x_77:
[----:B------:R-:W-:Y:S01]  /*24a0*/  FMUL.FTZ R0, R35, R32 ;  /* 0x0000002023007220 */ /* 0x000fe20000410000 */
[----:B------:R-:W-:-:S03]  /*24b0*/  FMUL.FTZ R18, R32, 0.5 ;  /* 0x3f00000020127820 */ /* 0x000fc60000410000 */
[----:B------:R-:W-:-:S04]  /*24c0*/  FFMA R19, -R0, R0, R35 ;  /* 0x0000000000137223 */ /* 0x000fc80000000123 */
[----:B------:R-:W-:-:S07]  /*24d0*/  FFMA R0, R19, R18, R0 ;  /* 0x0000001213007223 */ /* 0x000fce0000000000 */
.L_x_78:
[----:B------:R-:W-:Y:S05]  /*24e0*/  BSYNC.RECONVERGENT B7 ;  /* 0x0000000000077941 */ /* 0x000fea0003800200 */
.L_x_76:
[----:B------:R-:W-:Y:S02]  /*24f0*/  FSETP.GEU.AND P3, PT, R0, R21, PT ;  /* 0x000000150000720b */ /* 0x000fe40003f6e000 */
[----:B------:R-:W-:-:S11]  /*2500*/  PLOP3.LUT P0, PT, PT, PT, PT, 0x80, 0x8 ;  /* 0x000000000008781c */ /* 0x000fd60003f0f070 */
[----:B------:R-:W-:-:S04]  /*2510*/  @P3 ISETP.GE.AND P4, PT, R9, R20, PT ;  /* 0x000000140900320c */ /* 0x000fc80003f86270 */
[----:B------:R-:W-:-:S04]  /*2520*/  @P3 FSETP.EQ.AND P0, PT, R0, R21, !P4 ;  /* 0x000000150000320b */ /* 0x000fc80006702000 */
[----:B------:R-:W-:Y:S02]  /*2530*/  SEL R20, R9, R20, P0 ;  /* 0x0000001409147207 */ /* 0x000fe40000000000 */
[----:B------:R-:W-:-:S07]  /*2540*/  FSEL R21, R0, R21, P0 ;  /* 0x0000001500157208 */ /* 0x000fce0000000000 */
.L_x_75:
[----:B------:R-:W-:Y:S05]  /*2550*/  BSYNC.RECONVERGENT B6 ;  /* 0x0000000000067941 */ /* 0x000fea0003800200 */
.L_x_74:
        /* <DEDUP_REMOVED lines=29> */
.L_x_82:
[----:B------:R-:W-:Y:S01]  /*2730*/  FMUL.FTZ R0, R35, R32 ;  /* 0x0000002023007220 */ /* 0x000fe20000410000 */
[----:B------:R-:W-:-:S03]  /*2740*/  FMUL.FTZ R18, R32, 0.5 ;  /* 0x3f00000020127820 */ /* 0x000fc60000410000 */
[----:B------:R-:W-:-:S04]  /*2750*/  FFMA R19, -R0, R0, R35 ;  /* 0x0000000000137223 */ /* 0x000fc80000000123 */
[----:B------:R-:W-:-:S07]  /*2760*/  FFMA R0, R19, R18, R0 ;  /* 0x0000001213007223 */ /* 0x000fce0000000000 */
.L_x_83:
[----:B------:R-:W-:Y:S05]  /*2770*/  BSYNC.RECONVERGENT B7 ;  /* 0x0000000000077941 */ /* 0x000fea0003800200 */
.L_x_81:
[----:B------:R-:W-:Y:S02]  /*2780*/  FSETP.GEU.AND P3, PT, R0, R21, PT ;  /* 0x000000150000720b */ /* 0x000fe40003f6e000 */
[----:B------:R-:W-:-:S11]  /*2790*/  PLOP3.LUT P0, PT, PT, PT, PT, 0x80, 0x8 ;  /* 0x000000000008781c */ /* 0x000fd60003f0f070 */
[----:B------:R-:W-:-:S04]  /*27a0*/  @P3 ISETP.GE.AND P4, PT, R9, R20, PT ;  /* 0x000000140900320c */ /* 0x000fc80003f86270 */
[----:B------:R-:W-:-:S04]  /*27b0*/  @P3 FSETP.EQ.AND P0, PT, R0, R21, !P4 ;  /* 0x000000150000320b */ /* 0x000fc80006702000 */
[----:B------:R-:W-:Y:S02]  /*27c0*/  SEL R20, R9, R20, P0 ;  /* 0x0000001409147207 */ /* 0x000fe40000000000 */
[----:B------:R-:W-:-:S07]  /*27d0*/  FSEL R21, R0, R21, P0 ;  /* 0x0000001500157208 */ /* 0x000fce0000000000 */
.L_x_80:
[----:B------:R-:W-:Y:S05]  /*27e0*/  BSYNC.RECONVERGENT B6 ;  /* 0x0000000000067941 */ /* 0x000fea0003800200 */
.L_x_79:
        /* <DEDUP_REMOVED lines=29> */
.L_x_87:
[----:B------:R-:W-:Y:S01]  /*29c0*/  FMUL.FTZ R0, R9, R10 ;  /* 0x0000000a09007220 */ /* 0x000fe20000410000 */
[----:B------:R-:W-:-:S03]  /*29d0*/  FMUL.FTZ R10, R10, 0.5 ;  /* 0x3f0000000a0a7820 */ /* 0x000fc60000410000 */
[----:B------:R-:W-:-:S04]  /*29e0*/  FFMA R9, -R0, R0, R9 ;  /* 0x0000000000097223 */ /* 0x000fc80000000109 */
[----:B------:R-:W-:-:S07]  /*29f0*/  FFMA R0, R9, R10, R0 ;  /* 0x0000000a09007223 */ /* 0x000fce0000000000 */
.L_x_88:
[----:B------:R-:W-:Y:S05]  /*2a00*/  BSYNC.RECONVERGENT B7 ;  /* 0x0000000000077941 */ /* 0x000fea0003800200 */
.L_x_86:
[----:B------:R-:W-:Y:S02]  /*2a10*/  FSETP.GEU.AND P3, PT, R0, R21, PT ;  /* 0x000000150000720b */ /* 0x000fe40003f6e000 */
[----:B------:R-:W-:-:S11]  /*2a20*/  PLOP3.LUT P0, PT, PT, PT, PT, 0x80, 0x8 ;  /* 0x000000000008781c */ /* 0x000fd60003f0f070 */
[----:B------:R-:W-:-:S04]  /*2a30*/  @P3 ISETP.GE.AND P4, PT, R11, R20, PT ;  /* 0x000000140b00320c */ /* 0x000fc80003f86270 */
[----:B------:R-:W-:-:S04]  /*2a40*/  @P3 FSETP.EQ.AND P0, PT, R0, R21, !P4 ;  /* 0x000000150000320b */ /* 0x000fc80006702000 */
[----:B------:R-:W-:Y:S02]  /*2a50*/  SEL R20, R11, R20, P0 ;  /* 0x000000140b147207 */ /* 0x000fe40000000000 */
[----:B------:R-:W-:-:S07]  /*2a60*/  FSEL R21, R0, R21, P0 ;  /* 0x0000001500157208 */ /* 0x000fce0000000000 */
.L_x_85:
[----:B------:R-:W-:Y:S05]  /*2a70*/  BSYNC.RECONVERGENT B6 ;  /* 0x0000000000067941 */ /* 0x000fea0003800200 */
.L_x_84:
[----:B------:R-:W-:Y:S05]  /*2a80*/  @P2 BRA `(.L_x_89) ;  /* 0xfffffff400582947 */ /* 0x000fea000383ffff */
.L_x_68:
[----:B------:R-:W-:Y:S05]  /*2a90*/  BSYNC.RECONVERGENT B3 ;  /* 0x0000000000037941 */ /* 0x000fea0003800200 */
.L_x_67:
        /* <DEDUP_REMOVED lines=34> */
.L_x_93:
[----:B------:R-:W-:Y:S01]  /*2cc0*/  FMUL.FTZ R0, R33, R4 ;  /* 0x0000000421007220 */ /* 0x000fe20000410000 */
[----:B------:R-:W-:-:S03]  /*2cd0*/  FMUL.FTZ R4, R4, 0.5 ;  /* 0x3f00000004047820 */ /* 0x000fc60000410000 */
[----:B------:R-:W-:-:S04]  /*2ce0*/  FFMA R11, -R0, R0, R33 ;  /* 0x00000000000b7223 */ /* 0x000fc80000000121 */
[----:B------:R-:W-:-:S07]  /*2cf0*/  FFMA R0, R11, R4, R0 ;  /* 0x000000040b007223 */ /* 0x000fce0000000000 */
.L_x_94:
[----:B------:R-:W-:Y:S05]  /*2d00*/  BSYNC.RECONVERGENT B6 ;  /* 0x0000000000067941 */ /* 0x000fea0003800200 */
.L_x_92:
[----:B------:R-:W-:Y:S02]  /*2d10*/  FSETP.GEU.AND P2, PT, R0, R21, PT ;  /* 0x000000150000720b */ /* 0x000fe40003f4e000 */
[----:B------:R-:W-:-:S11]  /*2d20*/  PLOP3.LUT P0, PT, PT, PT, PT, 0x80, 0x8 ;  /* 0x000000000008781c */ /* 0x000fd60003f0f070 */
[----:B------:R-:W-:-:S04]  /*2d30*/  @P2 ISETP.GE.AND P3, PT, R9, R20, PT ;  /* 0x000000140900220c */ /* 0x000fc80003f66270 */
[----:B------:R-:W-:-:S04]  /*2d40*/  @P2 FSETP.EQ.AND P0, PT, R0, R21, !P3 ;  /* 0x000000150000220b */ /* 0x000fc80005f02000 */
[----:B------:R-:W-:Y:S02]  /*2d50*/  SEL R20, R9, R20, P0 ;  /* 0x0000001409147207 */ /* 0x000fe40000000000 */
[----:B------:R-:W-:-:S07]  /*2d60*/  FSEL R21, R0, R21, P0 ;  /* 0x0000001500157208 */ /* 0x000fce0000000000 */
.L_x_91:
[----:B------:R-:W-:Y:S05]  /*2d70*/  BSYNC.RECONVERGENT B3 ;  /* 0x0000000000037941 */ /* 0x000fea0003800200 */
.L_x_90:
        /* <DEDUP_REMOVED lines=31> */
.L_x_98:
[----:B------:R-:W-:Y:S01]  /*2f70*/  FMUL.FTZ R0, R33, R4 ;  /* 0x0000000421007220 */ /* 0x000fe20000410000 */
[----:B------:R-:W-:-:S03]  /*2f80*/  FMUL.FTZ R4, R4, 0.5 ;  /* 0x3f00000004047820 */ /* 0x000fc60000410000 */
[----:B------:R-:W-:-:S04]  /*2f90*/  FFMA R11, -R0, R0, R33 ;  /* 0x00000000000b7223 */ /* 0x000fc80000000121 */
[----:B------:R-:W-:-:S07]  /*2fa0*/  FFMA R0, R11, R4, R0 ;  /* 0x000000040b007223 */ /* 0x000fce0000000000 */
.L_x_99:
[----:B------:R-:W-:Y:S05]  /*2fb0*/  BSYNC.RECONVERGENT B6 ;  /* 0x0000000000067941 */ /* 0x000fea0003800200 */
.L_x_97:
[----:B------:R-:W-:Y:S02]  /*2fc0*/  FSETP.GEU.AND P2, PT, R0, R21, PT ;  /* 0x000000150000720b */ /* 0x000fe40003f4e000 */
[----:B------:R-:W-:-:S11]  /*2fd0*/  PLOP3.LUT P0, PT, PT, PT, PT, 0x80, 0x8 ;  /* 0x000000000008781c */ /* 0x000fd60003f0f070 */
[----:B------:R-:W-:-:S04]  /*2fe0*/  @P2 ISETP.GE.AND P3, PT, R9, R20, PT ;  /* 0x000000140900220c */ /* 0x000fc80003f66270 */
[----:B------:R-:W-:-:S04]  /*2ff0*/  @P2 FSETP.EQ.AND P0, PT, R0, R21, !P3 ;  /* 0x000000150000220b */ /* 0x000fc80005f02000 */
[----:B------:R-:W-:Y:S02]  /*3000*/  SEL R20, R9, R20, P0 ;  /* 0x0000001409147207 */ /* 0x000fe40000000000 */
[----:B------:R-:W-:-:S07]  /*3010*/  FSEL R21, R0, R21, P0 ;  /* 0x0000001500157208 */ /* 0x000fce0000000000 */
.L_x_96:
[----:B------:R-:W-:Y:S05]  /*3020*/  BSYNC.RECONVERGENT B3 ;  /* 0x0000000000037941 */ /* 0x000fea0003800200 */
.L_x_95:
        /* <DEDUP_REMOVED lines=30> */
.L_x_101:
[----:B------:R-:W-:Y:S01]  /*3210*/  FMUL.FTZ R0, R19, R6 ;  /* 0x0000000613007220 */ /* 0x000fe20000410000 */
[----:B------:R-:W-:-:S03]  /*3220*/  FMUL.FTZ R4, R6, 0.5 ;  /* 0x3f00000006047820 */ /* 0x000fc60000410000 */
[----:B------:R-:W-:-:S04]  /*3230*/  FFMA R5, -R0, R0, R19 ;  /* 0x0000000000057223 */ /* 0x000fc80000000113 */
[----:B------:R-:W-:-:S07]  /*3240*/  FFMA R0, R5, R4, R0 ;  /* 0x0000000405007223 */ /* 0x000fce0000000000 */
.L_x_102:
[----:B------:R-:W-:Y:S05]  /*3250*/  BSYNC.RECONVERGENT B3 ;  /* 0x0000000000037941 */ /* 0x000fea0003800200 */
.L_x_100:
[----:B------:R-:W-:Y:S02]  /*3260*/  FSETP.GEU.AND P2, PT, R0, R21, PT ;  /* 0x000000150000720b */ /* 0x000fe40003f4e000 */
[----:B------:R-:W-:-:S11]  /*3270*/  PLOP3.LUT P0, PT, PT, PT, PT, 0x80, 0x8 ;  /* 0x000000000008781c */ /* 0x000fd60003f0f070 */
[----:B------:R-:W-:-:S04]  /*3280*/  @P2 ISETP.GE.AND P3, PT, R7, R20, PT ;  /* 0x000000140700220c */ /* 0x000fc80003f66270 */
[----:B------:R-:W-:-:S04]  /*3290*/  @P2 FSETP.EQ.AND P0, PT, R0, R21, !P3 ;  /* 0x000000150000220b */ /* 0x000fc80005f02000 */
[----:B------:R-:W-:Y:S02]  /*32a0*/  SEL R20, R7, R20, P0 ;  /* 0x0000001407147207 */ /* 0x000fe40000000000 */
[----:B------:R-:W-:-:S07]  /*32b0*/  FSEL R21, R0, R21, P0 ;  /* 0x0000001500157208 */ /* 0x000fce0000000000 */
.L_x_66:
[----:B------:R-:W-:Y:S05]  /*32c0*/  BSYNC.RECONVERGENT B4 ;  /* 0x0000000000047941 */ /* 0x000fea0003800200 */
.L_x_65:
[----:B------:R-:W-:Y:S05]  /*32d0*/  @!P1 BRA `(.L_x_103) ;  /* 0xffffffe800f49947 */ /* 0x000fea000383ffff */
.L_x_64:
[----:B------:R-:W-:Y:S05]  /*32e0*/  BSYNC.RECONVERGENT B5 ;  /* 0x0000000000057941 */ /* 0x000fea0003800200 */
.L_x_63:
[C---:B------:R-:W-:Y:S01]  /*32f0*/  ISETP.GE.AND P0, PT, R8.reuse, R17, PT ;  /* 0x000000110800720c */ /* 0x040fe20003f06270 */
[----:B------:R-:W-:-:S12]  /*3300*/  VIADD R8, R8, 0x1 ;  /* 0x0000000108087836 */ /* 0x000fd80000000000 */
[----:B------:R-:W-:Y:S05]  /*3310*/  @!P0 BRA `(.L_x_104) ;  /* 0xffffffe800cc8947 */ /* 0x000fea000383ffff */
.L_x_19:
[----:B------:R-:W-:Y:S05]  /*3320*/  BSYNC.RECONVERGENT B1 ;  /* 0x0000000000017941 */ /* 0x000fea0003800200 */
.L_x_18:
[----:B------:R-:W0:Y:S01]  /*3330*/  LDC R3, c[0x0][0x3cc] ;  /* 0x0000f300ff037b82 */ /* 0x000e220000000800 */
[----:B------:R-:W-:-:S04]  /*3340*/  IADD3 R0, PT, PT, R25, R16, RZ ;  /* 0x0000001019007210 */ /* 0x000fc80007ffe0ff */
[----:B0-----:R-:W-:-:S13]  /*3350*/  ISETP.GE.AND P0, PT, R0, R3, PT ;  /* 0x000000030000720c */ /* 0x001fda0003f06270 */
[----:B------:R-:W-:-:S05]  /*3360*/  @P0 VIADD R0, R3, 0xffffffff ;  /* 0xffffffff03000836 */ /* 0x000fca0000000000 */
[C---:B------:R-:W-:Y:S02]  /*3370*/  ISETP.GE.AND P0, PT, R15.reuse, R0, PT ;  /* 0x000000000f00720c */ /* 0x040fe40003f06270 */
[----:B------:R-:W-:-:S11]  /*3380*/  IADD3 R15, PT, PT, R15, 0x1, RZ ;  /* 0x000000010f0f7810 */ /* 0x000fd60007ffe0ff */
[----:B------:R-:W-:Y:S05]  /*3390*/  @!P0 BRA `(.L_x_105) ;  /* 0xffffffd4002c8947 */ /* 0x000fea000383ffff */
.L_x_17:
[----:B------:R-:W-:Y:S05]  /*33a0*/  BSYNC.RECONVERGENT B2 ;  /* 0x0000000000027941 */ /* 0x000fea0003800200 */
.L_x_16:
[----:B------:R-:W-:-:S05]  /*33b0*/  VIADD R16, R16, 0x1 ;  /* 0x0000000110107836 */ /* 0x000fca0000000000 */
[----:B------:R-:W-:-:S13]  /*33c0*/  ISETP.NE.AND P0, PT, R16, R23, PT ;  /* 0x000000171000720c */ /* 0x000fda0003f05270 */
[----:B------:R-:W-:Y:S05]  /*33d0*/  @P0 BRA `(.L_x_106) ;  /* 0xffffffd0008c0947 */ /* 0x000fea000383ffff */
.L_x_15:
[----:B------:R-:W-:Y:S05]  /*33e0*/  BSYNC.RECONVERGENT B0 ;  /* 0x0000000000007941 */ /* 0x000fea0003800200 */
.L_x_12:
[----:B------:R-:W0:Y:S08]  /*33f0*/  LDC.64 R2, c[0x0][0x3d8] ;  /* 0x0000f600ff027b82 */ /* 0x000e300000000a00 */
[----:B-----5:R-:W1:Y:S01]  /*3400*/  LDC.64 R4, c[0x0][0x3e0] ;  /* 0x0000f800ff047b82 */ /* 0x020e620000000a00 */
[----:B0-----:R-:W-:-:S05]  /*3410*/  IMAD.WIDE R2, R30, 0x4, R2 ;  /* 0x000000041e027825 */ /* 0x001fca00078e0202 */
[----:B------:R-:W-:Y:S01]  /*3420*/  STG.E desc[UR6][R2.64], R20 ;  /* 0x0000001402007986 */ /* 0x000fe2000c101906 */
[----:B-1----:R-:W-:-:S05]  /*3430*/  IMAD.WIDE R30, R30, 0x4, R4 ;  /* 0x000000041e1e7825 */ /* 0x002fca00078e0204 */
[----:B------:R-:W-:Y:S01]  /*3440*/  STG.E desc[UR6][R30.64], R21 ;  /* 0x000000151e007986 */ /* 0x000fe2000c101906 */
[----:B------:R-:W-:Y:S05]  /*3450*/  EXIT ;  /* 0x000000000000794d */ /* 0x000fea0003800000 */
        .weak           $__internal_0_$__cuda_sm20_sqrt_rn_f32_slowpath
        .type           $__internal_0_$__cuda_sm20_sqrt_rn_f32_slowpath,@function
        .size           $__internal_0_$__cuda_sm20_sqrt_rn_f32_slowpath,($__internal_1_$__cuda_sm3x_div_rn_noftz_f32_slowpath - $__internal_0_$__cuda_sm20_sqrt_rn_f32_slowpath)
$__internal_0_$__cuda_sm20_sqrt_rn_f32_slowpath:
[----:B------:R-:W-:-:S13]  /*3460*/  LOP3.LUT P0, RZ, R0, 0x7fffffff, RZ, 0xc0, !PT ;  /* 0x7fffffff00ff7812 */ /* 0x000fda000780c0ff */
[----:B------:R-:W-:Y:S01]  /*3470*/  @!P0 MOV R33, R0 ;  /* 0x0000000000218202 */ /* 0x000fe20000000f00 */
[----:B------:R-:W-:Y:S06]  /*3480*/  @!P0 BRA `(.L_x_107) ;  /* 0x0000000000408947 */ /* 0x000fec0003800000 */
[----:B------:R-:W-:-:S13]  /*3490*/  FSETP.GEU.FTZ.AND P0, PT, R0, RZ, PT ;  /* 0x000000ff0000720b */ /* 0x000fda0003f1e000 */
[----:B------:R-:W-:Y:S01]  /*34a0*/  @!P0 IMAD.MOV.U32 R33, RZ, RZ, 0x7fffffff ;  /* 0x7fffffffff218424 */ /* 0x000fe200078e00ff */
[----:B------:R-:W-:Y:S06]  /*34b0*/  @!P0 BRA `(.L_x_107) ;  /* 0x0000000000348947 */ /* 0x000fec0003800000 */
[----:B------:R-:W-:-:S13]  /*34c0*/  FSETP.GTU.FTZ.AND P0, PT, |R0|, +INF , PT ;  /* 0x7f8000000000780b */ /* 0x000fda0003f1c200 */
[----:B------:R-:W-:Y:S01]  /*34d0*/  @P0 FADD.FTZ R33, R0, 1 ;  /* 0x3f80000000210421 */ /* 0x000fe20000010000 */
[----:B------:R-:W-:Y:S06]  /*34e0*/  @P0 BRA `(.L_x_107) ;  /* 0x0000000000280947 */ /* 0x000fec0003800000 */
[----:B------:R-:W-:-:S13]  /*34f0*/  FSETP.NEU.FTZ.AND P0, PT, |R0|, +INF , PT ;  /* 0x7f8000000000780b */ /* 0x000fda0003f1d200 */
[----:B------:R-:W-:-:S04]  /*3500*/  @P0 FFMA R31, R0, 1.84467440737095516160e+19, RZ ;  /* 0x5f800000001f0823 */ /* 0x000fc800000000ff */
[----:B------:R-:W0:Y:S02]  /*3510*/  @P0 MUFU.RSQ R34, R31 ;  /* 0x0000001f00220308 */ /* 0x000e240000001400 */
[----:B0-----:R-:W-:Y:S01]  /*3520*/  @P0 FMUL.FTZ R36, R31, R34 ;  /* 0x000000221f240220 */ /* 0x001fe20000410000 */
[----:B------:R-:W-:-:S03]  /*3530*/  @P0 FMUL.FTZ R34, R34, 0.5 ;  /* 0x3f00000022220820 */ /* 0x000fc60000410000 */
[----:B------:R-:W-:-:S04]  /*3540*/  @P0 FADD.FTZ R33, -R36, -RZ ;  /* 0x800000ff24210221 */ /* 0x000fc80000010100 */
[----:B------:R-:W-:-:S04]  /*3550*/  @P0 FFMA R33, R36, R33, R31 ;  /* 0x0000002124210223 */ /* 0x000fc8000000001f */
[----:B------:R-:W-:Y:S01]  /*3560*/  @P0 FFMA R34, R33, R34, R36 ;  /* 0x0000002221220223 */ /* 0x000fe20000000024 */
[----:B------:R-:W-:-:S03]  /*3570*/  @!P0 MOV R33, R0 ;  /* 0x0000000000218202 */ /* 0x000fc60000000f00 */
[----:B------:R-:W-:-:S07]  /*3580*/  @P0 FMUL.FTZ R33, R34, 2.3283064365386962891e-10 ;  /* 0x2f80000022210820 */ /* 0x000fce0000410000 */
.L_x_107:
[----:B------:R-:W-:Y:S02]  /*3590*/  IMAD.MOV.U32 R0, RZ, RZ, R33 ;  /* 0x000000ffff007224 */ /* 0x000fe400078e0021 */
[----:B------:R-:W-:-:S04]  /*35a0*/  HFMA2 R33, -RZ, RZ, 0, 0 ;  /* 0x00000000ff217431 */ /* 0x000fc800000001ff */
[----:B------:R-:W-:Y:S05]  /*35b0*/  RET.REL.NODEC R32 `(_Z21find_closest_outgoingPK7Point3DPKiS3_S3_S3_i10GridParamsPiPf) ;  /* 0xffffffc820907950 */ /* 0x000fea0003c3ffff */
        .weak           $__internal_1_$__cuda_sm3x_div_rn_noftz_f32_slowpath
        .type           $__internal_1_$__cuda_sm3x_div_rn_noftz_f32_slowpath,@function
        .size           $__internal_1_$__cuda_sm3x_div_rn_noftz_f32_slowpath,(.L_x_125 - $__internal_1_$__cuda_sm3x_div_rn_noftz_f32_slowpath)
$__internal_1_$__cuda_sm3x_div_rn_noftz_f32_slowpath:
[----:B------:R-:W-:Y:S01]  /*35c0*/  SHF.R.U32.HI R5, RZ, 0x17, R3 ;  /* 0x00000017ff057819 */ /* 0x000fe20000011603 */
[----:B------:R-:W-:Y:S01]  /*35d0*/  BSSY.RECONVERGENT B1, `(.L_x_108) ;  /* 0x0000062000017945 */ /* 0x000fe20003800200 */
[----:B------:R-:W-:Y:S02]  /*35e0*/  SHF.R.U32.HI R4, RZ, 0x17, R0 ;  /* 0x00000017ff047819 */ /* 0x000fe40000011600 */
[----:B------:R-:W-:Y:S02]  /*35f0*/  LOP3.LUT R10, R5, 0xff, RZ, 0xc0, !PT ;  /* 0x000000ff050a7812 */ /* 0x000fe400078ec0ff */
[----:B------:R-:W-:-:S03]  /*3600*/  LOP3.LUT R8, R4, 0xff, RZ, 0xc0, !PT ;  /* 0x000000ff04087812 */ /* 0x000fc600078ec0ff */
[----:B------:R-:W-:Y:S01]  /*3610*/  VIADD R6, R10, 0xffffffff ;  /* 0xffffffff0a067836 */ /* 0x000fe20000000000 */
[----:B------:R-:W-:-:S04]  /*3620*/  IADD3 R5, PT, PT, R8, -0x1, RZ ;  /* 0xffffffff08057810 */ /* 0x000fc80007ffe0ff */
[----:B------:R-:W-:-:S04]  /*3630*/  ISETP.GT.U32.AND P0, PT, R6, 0xfd, PT ;  /* 0x000000fd0600780c */ /* 0x000fc80003f04070 */
[----:B------:R-:W-:-:S13]  /*3640*/  ISETP.GT.U32.OR P0, PT, R5, 0xfd, P0 ;  /* 0x000000fd0500780c */ /* 0x000fda0000704470 */
[----:B------:R-:W-:Y:S01]  /*3650*/  @!P0 IMAD.MOV.U32 R4, RZ, RZ, RZ ;  /* 0x000000ffff048224 */ /* 0x000fe200078e00ff */
[----:B------:R-:W-:Y:S06]  /*3660*/  @!P0 BRA `(.L_x_109) ;  /* 0x00000000005c8947 */ /* 0x000fec0003800000 */
[----:B------:R-:W-:Y:S02]  /*3670*/  FSETP.GTU.FTZ.AND P0, PT, |R0|, +INF , PT ;  /* 0x7f8000000000780b */ /* 0x000fe40003f1c200 */
[----:B------:R-:W-:-:S04]  /*3680*/  FSETP.GTU.FTZ.AND P1, PT, |R3|, +INF , PT ;  /* 0x7f8000000300780b */ /* 0x000fc80003f3c200 */
[----:B------:R-:W-:-:S13]  /*3690*/  PLOP3.LUT P0, PT, P0, P1, PT, 0xf8, 0x8f ;  /* 0x00000000008f781c */ /* 0x000fda0000703f70 */
[----:B------:R-:W-:Y:S05]  /*36a0*/  @P0 BRA `(.L_x_110) ;  /* 0x00000004004c0947 */ /* 0x000fea0003800000 */
[----:B------:R-:W-:-:S13]  /*36b0*/  LOP3.LUT P0, RZ, R3, 0x7fffffff, R0, 0xc8, !PT ;  /* 0x7fffffff03ff7812 */ /* 0x000fda000780c800 */
[----:B------:R-:W-:Y:S05]  /*36c0*/  @!P0 BRA `(.L_x_111) ;  /* 0x00000004003c8947 */ /* 0x000fea0003800000 */
[C---:B------:R-:W-:Y:S02]  /*36d0*/  FSETP.NEU.FTZ.AND P1, PT, |R0|.reuse, +INF , PT ;  /* 0x7f8000000000780b */ /* 0x040fe40003f3d200 */
[----:B------:R-:W-:Y:S02]  /*36e0*/  FSETP.NEU.FTZ.AND P2, PT, |R3|, +INF , PT ;  /* 0x7f8000000300780b */ /* 0x000fe40003f5d200 */
[----:B------:R-:W-:-:S11]  /*36f0*/  FSETP.NEU.FTZ.AND P0, PT, |R0|, +INF , PT ;  /* 0x7f8000000000780b */ /* 0x000fd60003f1d200 */
[----:B------:R-:W-:Y:S05]  /*3700*/  @!P2 BRA !P1, `(.L_x_111) ;  /* 0x00000004002ca947 */ /* 0x000fea0004800000 */
[----:B------:R-:W-:-:S04]  /*3710*/  LOP3.LUT P1, RZ, R0, 0x7fffffff, RZ, 0xc0, !PT ;  /* 0x7fffffff00ff7812 */ /* 0x000fc8000782c0ff */
[----:B------:R-:W-:-:S13]  /*3720*/  PLOP3.LUT P1, PT, P2, P1, PT, 0x2f, 0xf2 ;  /* 0x0000000000f2781c */ /* 0x000fda0001722577 */
[----:B------:R-:W-:Y:S05]  /*3730*/  @P1 BRA `(.L_x_112) ;  /* 0x0000000400181947 */ /* 0x000fea0003800000 */
[----:B------:R-:W-:-:S04]  /*3740*/  LOP3.LUT P1, RZ, R3, 0x7fffffff, RZ, 0xc0, !PT ;  /* 0x7fffffff03ff7812 */ /* 0x000fc8000782c0ff */
[----:B------:R-:W-:-:S13]  /*3750*/  PLOP3.LUT P0, PT, P0, P1, PT, 0x2f, 0xf2 ;  /* 0x0000000000f2781c */ /* 0x000fda0000702577 */
[----:B------:R-:W-:Y:S05]  /*3760*/  @P0 BRA `(.L_x_113) ;  /* 0x0000000400000947 */ /* 0x000fea0003800000 */
[----:B------:R-:W-:Y:S02]  /*3770*/  ISETP.GE.AND P0, PT, R5, RZ, PT ;  /* 0x000000ff0500720c */ /* 0x000fe40003f06270 */
[----:B------:R-:W-:-:S11]  /*3780*/  ISETP.GE.AND P1, PT, R6, RZ, PT ;  /* 0x000000ff0600720c */ /* 0x000fd60003f26270 */
[----:B------:R-:W-:Y:S01]  /*3790*/  @P0 MOV R4, RZ ;  /* 0x000000ff00040202 */ /* 0x000fe20000000f00 */
[----:B------:R-:W-:Y:S02]  /*37a0*/  @!P0 IMAD.MOV.U32 R4, RZ, RZ, -0x40 ;  /* 0xffffffc0ff048424 */ /* 0x000fe400078e00ff */
[----:B------:R-:W-:Y:S01]  /*37b0*/  @!P0 FFMA R0, R0, 1.84467440737095516160e+19, RZ ;  /* 0x5f80000000008823 */ /* 0x000fe200000000ff */
[----:B------:R-:W-:Y:S02]  /*37c0*/  @!P1 FFMA R3, R3, 1.84467440737095516160e+19, RZ ;  /* 0x5f80000003039823 */ /* 0x000fe400000000ff */
[----:B------:R-:W-:-:S07]  /*37d0*/  @!P1 IADD3 R4, PT, PT, R4, 0x40, RZ ;  /* 0x0000004004049810 */ /* 0x000fce0007ffe0ff */
.L_x_109:
[----:B------:R-:W-:Y:S01]  /*37e0*/  LEA R6, R10, 0xc0800000, 0x17 ;  /* 0xc08000000a067811 */ /* 0x000fe200078eb8ff */
[----:B------:R-:W-:Y:S04]  /*37f0*/  BSSY.RECONVERGENT B2, `(.L_x_114) ;  /* 0x0000036000027945 */ /* 0x000fe80003800200 */
[----:B------:R-:W-:Y:S01]  /*3800*/  IMAD.IADD R6, R3, 0x1, -R6 ;  /* 0x0000000103067824 */ /* 0x000fe200078e0a06 */
[----:B------:R-:W-:-:S03]  /*3810*/  IADD3 R3, PT, PT, R8, -0x7f, RZ ;  /* 0xffffff8108037810 */ /* 0x000fc60007ffe0ff */
[----:B------:R-:W0:Y:S01]  /*3820*/  MUFU.RCP R5, R6 ;  /* 0x0000000600057308 */ /* 0x000e220000001000 */
[----:B------:R-:W-:Y:S01]  /*3830*/  FADD.FTZ R7, -R6, -RZ ;  /* 0x800000ff06077221 */ /* 0x000fe20000010100 */
[C---:B------:R-:W-:Y:S01]  /*3840*/  IMAD R0, R3.reuse, -0x800000, R0 ;  /* 0xff80000003007824 */ /* 0x040fe200078e0200 */
[----:B------:R-:W-:-:S05]  /*3850*/  IADD3 R3, PT, PT, R3, 0x7f, -R10 ;  /* 0x0000007f03037810 */ /* 0x000fca0007ffe80a */
[----:B------:R-:W-:Y:S02]  /*3860*/  IMAD.IADD R3, R3, 0x1, R4 ;  /* 0x0000000103037824 */ /* 0x000fe400078e0204 */
[----:B0-----:R-:W-:-:S04]  /*3870*/  FFMA R8, R5, R7, 1 ;  /* 0x3f80000005087423 */ /* 0x001fc80000000007 */
[----:B------:R-:W-:-:S04]  /*3880*/  FFMA R12, R5, R8, R5 ;  /* 0x00000008050c7223 */ /* 0x000fc80000000005 */
[----:B------:R-:W-:-:S04]  /*3890*/  FFMA R5, R0, R12, RZ ;  /* 0x0000000c00057223 */ /* 0x000fc800000000ff */
[----:B------:R-:W-:-:S04]  /*38a0*/  FFMA R8, R7, R5, R0 ;  /* 0x0000000507087223 */ /* 0x000fc80000000000 */
[----:B------:R-:W-:-:S04]  /*38b0*/  FFMA R9, R12, R8, R5 ;  /* 0x000000080c097223 */ /* 0x000fc80000000005 */
[----:B------:R-:W-:-:S04]  /*38c0*/  FFMA R8, R7, R9, R0 ;  /* 0x0000000907087223 */ /* 0x000fc80000000000 */
[----:B------:R-:W-:-:S05]  /*38d0*/  FFMA R5, R12, R8, R9 ;  /* 0x000000080c057223 */ /* 0x000fca0000000009 */
[----:B------:R-:W-:-:S04]  /*38e0*/  SHF.R.U32.HI R0, RZ, 0x17, R5 ;  /* 0x00000017ff007819 */ /* 0x000fc80000011605 */
[----:B------:R-:W-:-:S04]  /*38f0*/  LOP3.LUT R0, R0, 0xff, RZ, 0xc0, !PT ;  /* 0x000000ff00007812 */ /* 0x000fc800078ec0ff */
[----:B------:R-:W-:-:S05]  /*3900*/  IADD3 R6, PT, PT, R0, R3, RZ ;  /* 0x0000000300067210 */ /* 0x000fca0007ffe0ff */
[----:B------:R-:W-:-:S05]  /*3910*/  VIADD R0, R6, 0xffffffff ;  /* 0xffffffff06007836 */ /* 0x000fca0000000000 */
[----:B------:R-:W-:-:S13]  /*3920*/  ISETP.GE.U32.AND P0, PT, R0, 0xfe, PT ;  /* 0x000000fe0000780c */ /* 0x000fda0003f06070 */
[----:B------:R-:W-:Y:S05]  /*3930*/  @!P0 BRA `(.L_x_115) ;  /* 0x0000000000808947 */ /* 0x000fea0003800000 */
[----:B------:R-:W-:-:S13]  /*3940*/  ISETP.GT.AND P0, PT, R6, 0xfe, PT ;  /* 0x000000fe0600780c */ /* 0x000fda0003f04270 */
[----:B------:R-:W-:Y:S05]  /*3950*/  @P0 BRA `(.L_x_116) ;  /* 0x00000000006c0947 */ /* 0x000fea0003800000 */
[----:B------:R-:W-:-:S13]  /*3960*/  ISETP.GE.AND P0, PT, R6, 0x1, PT ;  /* 0x000000010600780c */ /* 0x000fda0003f06270 */
[----:B------:R-:W-:Y:S05]  /*3970*/  @P0 BRA `(.L_x_117) ;  /* 0x0000000000740947 */ /* 0x000fea0003800000 */
[----:B------:R-:W-:Y:S02]  /*3980*/  ISETP.GE.AND P0, PT, R6, -0x18, PT ;  /* 0xffffffe80600780c */ /* 0x000fe40003f06270 */
[----:B------:R-:W-:-:S11]  /*3990*/  LOP3.LUT R5, R5, 0x80000000, RZ, 0xc0, !PT ;  /* 0x8000000005057812 */ /* 0x000fd600078ec0ff */
[----:B------:R-:W-:Y:S05]  /*39a0*/  @!P0 BRA `(.L_x_117) ;  /* 0x0000000000688947 */ /* 0x000fea0003800000 */
[-CC-:B------:R-:W-:Y:S01]  /*39b0*/  FFMA.RZ R0, R12, R8.reuse, R9.reuse ;  /* 0x000000080c007223 */ /* 0x180fe2000000c009 */
[----:B------:R-:W-:Y:S01]  /*39c0*/  IADD3 R7, PT, PT, R6, 0x20, RZ ;  /* 0x0000002006077810 */ /* 0x000fe20007ffe0ff */
[-CC-:B------:R-:W-:Y:S01]  /*39d0*/  FFMA.RM R3, R12, R8.reuse, R9.reuse ;  /* 0x000000080c037223 */ /* 0x180fe20000004009 */
[----:B------:R-:W-:Y:S02]  /*39e0*/  ISETP.NE.AND P2, PT, R6, RZ, PT ;  /* 0x000000ff0600720c */ /* 0x000fe40003f45270 */
[----:B------:R-:W-:Y:S01]  /*39f0*/  LOP3.LUT R4, R0, 0x7fffff, RZ, 0xc0, !PT ;  /* 0x007fffff00047812 */ /* 0x000fe200078ec0ff */
[----:B------:R-:W-:Y:S01]  /*3a00*/  FFMA.RP R0, R12, R8, R9 ;  /* 0x000000080c007223 */ /* 0x000fe20000008009 */
[----:B------:R-:W-:Y:S01]  /*3a10*/  ISETP.NE.AND P1, PT, R6, RZ, PT ;  /* 0x000000ff0600720c */ /* 0x000fe20003f25270 */
[----:B------:R-:W-:Y:S01]  /*3a20*/  IMAD.MOV R6, RZ, RZ, -R6 ;  /* 0x000000ffff067224 */ /* 0x000fe200078e0a06 */
[----:B------:R-:W-:Y:S02]  /*3a30*/  LOP3.LUT R4, R4, 0x800000, RZ, 0xfc, !PT ;  /* 0x0080000004047812 */ /* 0x000fe400078efcff */
[----:B------:R-:W-:-:S02]  /*3a40*/  FSETP.NEU.FTZ.AND P0, PT, R0, R3, PT ;  /* 0x000000030000720b */ /* 0x000fc40003f1d000 */
[----:B------:R-:W-:Y:S02]  /*3a50*/  SHF.L.U32 R7, R4, R7, RZ ;  /* 0x0000000704077219 */ /* 0x000fe400000006ff */
[----:B------:R-:W-:Y:S02]  /*3a60*/  SEL R3, R6, RZ, P2 ;  /* 0x000000ff06037207 */ /* 0x000fe40001000000 */
[----:B------:R-:W-:Y:S02]  /*3a70*/  ISETP.NE.AND P1, PT, R7, RZ, P1 ;  /* 0x000000ff0700720c */ /* 0x000fe40000f25270 */
[----:B------:R-:W-:Y:S02]  /*3a80*/  SHF.R.U32.HI R3, RZ, R3, R4 ;  /* 0x00000003ff037219 */ /* 0x000fe40000011604 */
[----:B------:R-:W-:Y:S02]  /*3a90*/  PLOP3.LUT P0, PT, P0, P1, PT, 0xf8, 0x8f ;  /* 0x00000000008f781c */ /* 0x000fe40000703f70 */
[----:B------:R-:W-:-:S02]  /*3aa0*/  SHF.R.U32.HI R7, RZ, 0x1, R3 ;  /* 0x00000001ff077819 */ /* 0x000fc40000011603 */
[----:B------:R-:W-:-:S04]  /*3ab0*/  SEL R0, RZ, 0x1, !P0 ;  /* 0x00000001ff007807 */ /* 0x000fc80004000000 */
[----:B------:R-:W-:-:S04]  /*3ac0*/  LOP3.LUT R0, R0, 0x1, R7, 0xf8, !PT ;  /* 0x0000000100007812 */ /* 0x000fc800078ef807 */
[----:B------:R-:W-:-:S04]  /*3ad0*/  LOP3.LUT R0, R0, R3, RZ, 0xc0, !PT ;  /* 0x0000000300007212 */ /* 0x000fc800078ec0ff */
[----:B------:R-:W-:-:S04]  /*3ae0*/  IADD3 R0, PT, PT, R7, R0, RZ ;  /* 0x0000000007007210 */ /* 0x000fc80007ffe0ff */
[----:B------:R-:W-:Y:S01]  /*3af0*/  LOP3.LUT R5, R0, R5, RZ, 0xfc, !PT ;  /* 0x0000000500057212 */ /* 0x000fe200078efcff */
[----:B------:R-:W-:Y:S06]  /*3b00*/  BRA `(.L_x_117) ;  /* 0x0000000000107947 */ /* 0x000fec0003800000 */
.L_x_116:
[----:B------:R-:W-:-:S04]  /*3b10*/  LOP3.LUT R5, R5, 0x80000000, RZ, 0xc0, !PT ;  /* 0x8000000005057812 */ /* 0x000fc800078ec0ff */
[----:B------:R-:W-:Y:S01]  /*3b20*/  LOP3.LUT R5, R5, 0x7f800000, RZ, 0xfc, !PT ;  /* 0x7f80000005057812 */ /* 0x000fe200078efcff */
[----:B------:R-:W-:Y:S06]  /*3b30*/  BRA `(.L_x_117) ;  /* 0x0000000000047947 */ /* 0x000fec0003800000 */
.L_x_115:
[----:B------:R-:W-:-:S07]  /*3b40*/  IMAD R5, R3, 0x800000, R5 ;  /* 0x0080000003057824 */ /* 0x000fce00078e0205 */
.L_x_117:
[----:B------:R-:W-:Y:S05]  /*3b50*/  BSYNC.RECONVERGENT B2 ;  /* 0x0000000000027941 */ /* 0x000fea0003800200 */
.L_x_114:
[----:B------:R-:W-:Y:S05]  /*3b60*/  BRA `(.L_x_118) ;  /* 0x0000000000207947 */ /* 0x000fea0003800000 */
.L_x_113:
[----:B------:R-:W-:-:S04]  /*3b70*/  LOP3.LUT R0, R3, 0x80000000, R0, 0x48, !PT ;  /* 0x8000000003007812 */ /* 0x000fc800078e4800 */
[----:B------:R-:W-:Y:S01]  /*3b80*/  LOP3.LUT R5, R0, 0x7f800000, RZ, 0xfc, !PT ;  /* 0x7f80000000057812 */ /* 0x000fe200078efcff */
[----:B------:R-:W-:Y:S06]  /*3b90*/  BRA `(.L_x_118) ;  /* 0x0000000000147947 */ /* 0x000fec0003800000 */
.L_x_112:
[----:B------:R-:W-:Y:S01]  /*3ba0*/  LOP3.LUT R5, R3, 0x80000000, R0, 0x48, !PT ;  /* 0x8000000003057812 */ /* 0x000fe200078e4800 */
[----:B------:R-:W-:Y:S06]  /*3bb0*/  BRA `(.L_x_118) ;  /* 0x00000000000c7947 */ /* 0x000fec0003800000 */
.L_x_111:
[----:B------:R-:W0:Y:S01]  /*3bc0*/  MUFU.RSQ R5, -QNAN ;  /* 0xffc0000000057908 */ /* 0x000e220000001400 */
[----:B------:R-:W-:Y:S05]  /*3bd0*/  BRA `(.L_x_118) ;  /* 0x0000000000047947 */ /* 0x000fea0003800000 */
.L_x_110:
[----:B------:R-:W-:-:S07]  /*3be0*/  FADD.FTZ R5, R0, R3 ;  /* 0x0000000300057221 */ /* 0x000fce0000010000 */
.L_x_118:
[----:B------:R-:W-:Y:S05]  /*3bf0*/  BSYNC.RECONVERGENT B1 ;  /* 0x0000000000017941 */ /* 0x000fea0003800200 */
.L_x_108:
[----:B------:R-:W-:-:S04]  /*3c00*/  HFMA2 R3, -RZ, RZ, 0, 0 ;  /* 0x00000000ff037431 */ /* 0x000fc800000001ff */
[----:B0-----:R-:W-:Y:S05]  /*3c10*/  RET.REL.NODEC R2 `(_Z21find_closest_outgoingPK7Point3DPKiS3_S3_S3_i10GridParamsPiPf) ;  /* 0xffffffc002f87950 */ /* 0x001fea0003c3ffff */
.L_x_119:
        /* <DEDUP_REMOVED lines=14> */
.L_x_125:


//--------------------- .text._Z13init_sequencePii --------------------------
	.section	.text._Z13init_sequencePii,"ax",@progbits
	.align	128
        .global         _Z13init_sequencePii
        .type           _Z13init_sequencePii,@function
        .size           _Z13init_sequencePii,(.L_x_131 - _Z13init_sequencePii)
        .other          _Z13init_sequencePii,@"STO_CUDA_ENTRY STV_DEFAULT"
_Z13init_sequencePii:
.text._Z13init_sequencePii:
        /* <DEDUP_REMOVED lines=11> */
[----:B-1----:R-:W-:Y:S01]  /*00b0*/  STG.E desc[UR4][R2.64], R5 ;  /* 0x0000000502007986 */ /* 0x002fe2000c101904 */
[----:B------:R-:W-:Y:S05]  /*00c0*/  EXIT ;  /* 0x000000000000794d */ /* 0x000fea0003800000 */
.L_x_120:
        /* <DEDUP_REMOVED lines=11> */
.L_x_131:


//--------------------- .text._Z8init_ullPyyi     --------------------------
	.section	.text._Z8init_ullPyyi,"ax",@progbits
	.align	128
        .global         _Z8init_ullPyyi
        .type           _Z8init_ullPyyi,@function
        .size           _Z8init_ullPyyi,(.L_x_132 - _Z8init_ullPyyi)
        .other          _Z8init_ullPyyi,@"STO_CUDA_ENTRY STV_DEFAULT"
_Z8init_ullPyyi:
.text._Z8init_ullPyyi:
        /* <DEDUP_REMOVED lines=10> */
[----:B------:R-:W1:Y:S01]  /*00a0*/  LDC.64 R4, c[0x0][0x388] ;  /* 0x0000e200ff047b82 */ /* 0x000e620000000a00 */
[----:B0-----:R-:W-:-:S05]  /*00b0*/  IMAD.WIDE R2, R7, 0x8, R2 ;  /* 0x0000000807027825 */ /* 0x001fca00078e0202 */
[----:B-1----:R-:W-:Y:S01]  /*00c0*/  STG.E.64 desc[UR4][R2.64], R4 ;  /* 0x0000000402007986 */ /* 0x002fe2000c101b04 */
[----:B------:R-:W-:Y:S05]  /*00d0*/  EXIT ;  /* 0x000000000000794d */ /* 0x000fea0003800000 */
.L_x_121:
        /* <DEDUP_REMOVED lines=10> */
.L_x_132:


//--------------------- .text._Z10init_floatPffi  --------------------------
	.section	.text._Z10init_floatPffi,"ax",@progbits
	.align	128
        .global         _Z10init_floatPffi
        .type           _Z10init_floatPffi,@function
        .size           _Z10init_floatPffi,(.L_x_133 - _Z10init_floatPffi)
        .other          _Z10init_floatPffi,@"STO_CUDA_ENTRY STV_DEFAULT"
_Z10init_floatPffi:
.text._Z10init_floatPffi:
        /* <DEDUP_REMOVED lines=10> */
[----:B------:R-:W1:Y:S01]  /*00a0*/  LDC R7, c[0x0][0x388] ;  /* 0x0000e200ff077b82 */ /* 0x000e620000000800 */
[----:B0-----:R-:W-:-:S05]  /*00b0*/  IMAD.WIDE R2, R5, 0x4, R2 ;  /* 0x0000000405027825 */ /* 0x001fca00078e0202 */
[----:B-1----:R-:W-:Y:S01]  /*00c0*/  STG.E desc[UR4][R2.64], R7 ;  /* 0x0000000702007986 */ /* 0x002fe2000c101904 */
[----:B------:R-:W-:Y:S05]  /*00d0*/  EXIT ;  /* 0x000000000000794d */ /* 0x000fea0003800000 */
.L_x_122:
        /* <DEDUP_REMOVED lines=10> */
.L_x_133:


//--------------------- .text._Z8init_intPiii     --------------------------
	.section	.text._Z8init_intPiii,"ax",@progbits
	.align	128
        .global         _Z8init_intPiii
        .type           _Z8init_intPiii,@function
        .size           _Z8init_intPiii,(.L_x_134 - _Z8init_intPiii)
        .other          _Z8init_intPiii,@"STO_CUDA_ENTRY STV_DEFAULT"
_Z8init_intPiii:
.text._Z8init_intPiii:
        /* <DEDUP_REMOVED lines=14> */
.L_x_123:
        /* <DEDUP_REMOVED lines=10> */
.L_x_134:


//--------------------- .nv.shared.reserved.0     --------------------------
	.section	.nv.shared.reserved.0,"aw",@nobits
	.weak		__nv_reservedSMEM_offset_0_alias
	.size		__nv_reservedSMEM_offset_0_alias, 0, 64
	.other		__nv_reservedSMEM_offset_0_alias,@"STO_CUDA_RESERVED_SHARED STV_DEFAULT"
__nv_reservedSMEM_offset_0_alias:
	.zero		0
	.zero		64


//--------------------- .nv.constant0._Z15pointer_jumpingPiiS_ --------------------------
	.section	.nv.constant0._Z15pointer_jumpingPiiS_,"a",@progbits
	.sectionflags	@""
	.align	4
.nv.constant0._Z15pointer_jumpingPiiS_:
	.zero		920


//--------------------- .nv.constant0._Z16merge_componentsPiPKiPKyi --------------------------
	.section	.nv.constant0._Z16merge_componentsPiPKiPKyi,"a",@progbits
	.sectionflags	@""
	.align	4
.nv.constant0._Z16merge_componentsPiPKiPKyi:
	.zero		924


//--------------------- .nv.constant0._Z17collect_mst_edgesPKiS0_PKfPKyP7MSTEdgePiii --------------------------
	.section	.nv.constant0._Z17collect_mst_edgesPKiS0_PKfPKyP7MSTEdgePiii,"a",@progbits
	.sectionflags	@""
	.align	4
.nv.constant0._Z17collect_mst_edgesPKiS0_PKfPKyP7MSTEdgePiii:
	.zero		952


//--------------------- .nv.constant0._Z23find_component_min_edgePKiS0_PKfPyi --------------------------
	.section	.nv.constant0._Z23find_component_min_edgePKiS0_PKfPyi,"a",@progbits
	.sectionflags	@""
	.align	4
.nv.constant0._Z23find_component_min_edgePKiS0_PKfPyi:
	.zero		932


//--------------------- .nv.constant0._Z21find_closest_outgoingPK7Point3DPKiS3_S3_S3_i10GridParamsPiPf --------------------------
	.section	.nv.constant0._Z21find_closest_outgoingPK7Point3DPKiS3_S3_S3_i10GridParamsPiPf,"a",@progbits
	.sectionflags	@""
	.align	4
.nv.constant0._Z21find_closest_outgoingPK7Point3DPKiS3_S3_S3_i10GridParamsPiPf:
	.zero		1000


//--------------------- .nv.constant0._Z13init_sequencePii --------------------------
	.section	.nv.constant0._Z13init_sequencePii,"a",@progbits
	.sectionflags	@""
	.align	4
.nv.constant0._Z13init_sequencePii:
	.zero		908


//--------------------- .nv.constant0._Z8init_ullPyyi --------------------------
	.section	.nv.constant0._Z8init_ullPyyi,"a",@progbits
	.sectionflags	@""
	.align	4
.nv.constant0._Z8init_ullPyyi:
	.zero		916


//--------------------- .nv.constant0._Z10init_floatPffi --------------------------
	.section	.nv.constant0._Z10init_floatPffi,"a",@progbits
	.sectionflags	@""
	.align	4
.nv.constant0._Z10init_floatPffi:
	.zero		912


//--------------------- .nv.constant0._Z8init_intPiii --------------------------
	.section	.nv.constant0._Z8init_intPiii,"a",@progbits
	.sectionflags	@""
	.align	4
.nv.constant0._Z8init_intPiii:
	.zero		912


//--------------------- SYMBOLS --------------------------

	.type		.nv.reservedSmem.offset0,@object
	.size		.nv.reservedSmem.offset0,0x4
